	.target	sm_100a

	.elftype	@"ET_EXEC"


//--------------------- .note.nv.tkinfo           --------------------------
	.section	.note.nv.tkinfo,"",@"SHT_NOTE"
	.sectionflags	@"SHF_NOTE_NV_TKINFO"
	.tkinfo
        /*0018*/ 	.word	0x00000081
        /*0030*/ 	.string	""
        /*0030*/ 	.string	"ptxas-blackwell"
        /*0030*/ 	.string	"Cuda compilation tools, release 12.9, V12.9.86"
        /*0030*/ 	.string	"Build cuda_12.9.r12.9/compiler.36037853_0"
        /*0030*/ 	.string	"-v  -suppress-debug-info  -lineinfo  -arch sm_100a "



//--------------------- .note.nv.cuver            --------------------------
	.section	.note.nv.cuver,"",@"SHT_NOTE"
	.sectionflags	@"SHF_NOTE_NV_CUVER"
        /*0018*/ 	.short	0x0001
        /*001a*/ 	.short	0x0064
        /*001c*/ 	.short	0x0001
        /*001e*/ 	.short	0x0000
        /*0020*/ 	.short	0x0001
        /*0022*/ 	.short	0x0000


//--------------------- .nv.info                  --------------------------
	.section	.nv.info,"",@"SHT_CUDA_INFO"
	.align	4


	//----- nvinfo : EIATTR_REGCOUNT
	.align		4
        /*0000*/ 	.byte	0x04, 0x2f
        /*0002*/ 	.short	(.L_4 - .L_3)
	.align		4
.L_3:
        /*0004*/ 	.word	index@(gluon_tcgen05)
        /*0008*/ 	.word	0x00000088


	//----- nvinfo : EIATTR_FRAME_SIZE
	.align		4
.L_4:
        /*000c*/ 	.byte	0x04, 0x11
        /*000e*/ 	.short	(.L_6 - .L_5)
	.align		4
.L_5:
        /*0010*/ 	.word	index@($__internal_2_$__cuda_sm10x_tcgen05_guardrail_trap_unallocated_columns_being_dealloced)
        /*0014*/ 	.word	0x00000000


	//----- nvinfo : EIATTR_FRAME_SIZE
	.align		4
.L_6:
        /*0018*/ 	.byte	0x04, 0x11
        /*001a*/ 	.short	(.L_8 - .L_7)
	.align		4
.L_7:
        /*001c*/ 	.word	index@($__internal_1_$__cuda_sm10x_tcgen05_guardrail_trap_phase_invalid_during_alloc)
        /*0020*/ 	.word	0x00000000


	//----- nvinfo : EIATTR_FRAME_SIZE
	.align		4
.L_8:
        /*0024*/ 	.byte	0x04, 0x11
        /*0026*/ 	.short	(.L_10 - .L_9)
	.align		4
.L_9:
        /*0028*/ 	.word	index@($__internal_0_$__cuda_sm10x_tcgen05_guardrail_trap_col_being_dealloced_not_returned_by_alloc)
        /*002c*/ 	.word	0x00000000


	//----- nvinfo : EIATTR_FRAME_SIZE
	.align		4
.L_10:
        /*0030*/ 	.byte	0x04, 0x11
        /*0032*/ 	.short	(.L_12 - .L_11)
	.align		4
.L_11:
        /*0034*/ 	.word	index@(gluon_tcgen05)
        /*0038*/ 	.word	0x00000000


	//----- nvinfo : EIATTR_MIN_STACK_SIZE
	.align		4
.L_12:
        /*003c*/ 	.byte	0x04, 0x12
        /*003e*/ 	.short	(.L_14 - .L_13)
	.align		4
.L_13:
        /*0040*/ 	.word	index@(gluon_tcgen05)
        /*0044*/ 	.word	0x00000000
.L_14:


//--------------------- .nv.info.gluon_tcgen05    --------------------------
	.section	.nv.info.gluon_tcgen05,"",@"SHT_CUDA_INFO"
	.sectionflags	@""
	.align	4


	//----- nvinfo : EIATTR_CUDA_API_VERSION
	.align		4
        /*0000*/ 	.byte	0x04, 0x37
        /*0002*/ 	.short	(.L_16 - .L_15)
.L_15:
        /*0004*/ 	.word	0x00000081


	//----- nvinfo : EIATTR_KPARAM_INFO
	.align		4
.L_16:
        /*0008*/ 	.byte	0x04, 0x17
        /*000a*/ 	.short	(.L_18 - .L_17)
.L_17:
        /*000c*/ 	.word	0x00000000
        /*0010*/ 	.short	0x000a
        /*0012*/ 	.short	0x0048
        /*0014*/ 	.byte	0x00, 0xf4, 0x21, 0x00


	//----- nvinfo : EIATTR_KPARAM_INFO
	.align		4
.L_18:
        /*0018*/ 	.byte	0x04, 0x17
        /*001a*/ 	.short	(.L_20 - .L_19)
.L_19:
        /*001c*/ 	.word	0x00000000
        /*0020*/ 	.short	0x0009
        /*0022*/ 	.short	0x0040
        /*0024*/ 	.byte	0x00, 0xf4, 0x21, 0x00


	//----- nvinfo : EIATTR_KPARAM_INFO
	.align		4
.L_20:
        /*0028*/ 	.byte	0x04, 0x17
        /*002a*/ 	.short	(.L_22 - .L_21)
.L_21:
        /*002c*/ 	.word	0x00000000
        /*0030*/ 	.short	0x0008
        /*0032*/ 	.short	0x0038
        /*0034*/ 	.byte	0x00, 0xf0, 0x21, 0x00


	//----- nvinfo : EIATTR_KPARAM_INFO
	.align		4
.L_22:
        /*0038*/ 	.byte	0x04, 0x17
        /*003a*/ 	.short	(.L_24 - .L_23)
.L_23:
        /*003c*/ 	.word	0x00000000
        /*0040*/ 	.short	0x0007
        /*0042*/ 	.short	0x0030
        /*0044*/ 	.byte	0x00, 0xf0, 0x21, 0x00


	//----- nvinfo : EIATTR_KPARAM_INFO
	.align		4
.L_24:
        /*0048*/ 	.byte	0x04, 0x17
        /*004a*/ 	.short	(.L_26 - .L_25)
.L_25:
        /*004c*/ 	.word	0x00000000
        /*0050*/ 	.short	0x0006
        /*0052*/ 	.short	0x0028
        /*0054*/ 	.byte	0x00, 0xf0, 0x21, 0x00


	//----- nvinfo : EIATTR_KPARAM_INFO
	.align		4
.L_26:
        /*0058*/ 	.byte	0x04, 0x17
        /*005a*/ 	.short	(.L_28 - .L_27)
.L_27:
        /*005c*/ 	.word	0x00000000
        /*0060*/ 	.short	0x0005
        /*0062*/ 	.short	0x0020
        /*0064*/ 	.byte	0x00, 0xf0, 0x11, 0x00


	//----- nvinfo : EIATTR_KPARAM_INFO
	.align		4
.L_28:
        /*0068*/ 	.byte	0x04, 0x17
        /*006a*/ 	.short	(.L_30 - .L_29)
.L_29:
        /*006c*/ 	.word	0x00000000
        /*0070*/ 	.short	0x0004
        /*0072*/ 	.short	0x001c
        /*0074*/ 	.byte	0x00, 0xf0, 0x11, 0x00


	//----- nvinfo : EIATTR_KPARAM_INFO
	.align		4
.L_30:
        /*0078*/ 	.byte	0x04, 0x17
        /*007a*/ 	.short	(.L_32 - .L_31)
.L_31:
        /*007c*/ 	.word	0x00000000
        /*0080*/ 	.short	0x0003
        /*0082*/ 	.short	0x0018
        /*0084*/ 	.byte	0x00, 0xf0, 0x11, 0x00


	//----- nvinfo : EIATTR_KPARAM_INFO
	.align		4
.L_32:
        /*0088*/ 	.byte	0x04, 0x17
        /*008a*/ 	.short	(.L_34 - .L_33)
.L_33:
        /*008c*/ 	.word	0x00000000
        /*0090*/ 	.short	0x0002
        /*0092*/ 	.short	0x0010
        /*0094*/ 	.byte	0x00, 0xf4, 0x21, 0x00


	//----- nvinfo : EIATTR_KPARAM_INFO
	.align		4
.L_34:
        /*0098*/ 	.byte	0x04, 0x17
        /*009a*/ 	.short	(.L_36 - .L_35)
.L_35:
        /*009c*/ 	.word	0x00000000
        /*00a0*/ 	.short	0x0001
        /*00a2*/ 	.short	0x0008
        /*00a4*/ 	.byte	0x00, 0xf4, 0x21, 0x00


	//----- nvinfo : EIATTR_KPARAM_INFO
	.align		4
.L_36:
        /*00a8*/ 	.byte	0x04, 0x17
        /*00aa*/ 	.short	(.L_38 - .L_37)
.L_37:
        /*00ac*/ 	.word	0x00000000
        /*00b0*/ 	.short	0x0000
        /*00b2*/ 	.short	0x0000
        /*00b4*/ 	.byte	0x00, 0xf4, 0x21, 0x00


	//----- nvinfo : EIATTR_AT_ENTRY_FRAGMENTS
	.align		4
.L_38:
        /*00b8*/ 	.byte	0x04, 0x4f
        /*00ba*/ 	.short	(.L_40 - .L_39)


	//   ....[0]....
.L_39:
        /*00bc*/ 	.word	0x00000004


	//----- nvinfo : EIATTR_RESERVED_SMEM_USED
	.align		4
.L_40:
        /*00c0*/ 	.byte	0x01, 0x41
	.zero		2


	//----- nvinfo : EIATTR_SPARSE_MMA_MASK
	.align		4
        /*00c4*/ 	.byte	0x03, 0x50
        /*00c6*/ 	.short	0x0000


	//----- nvinfo : EIATTR_TCGEN05_1CTA_USED
	.align		4
        /*00c8*/ 	.byte	0x01, 0x51
	.zero		2


	//----- nvinfo : EIATTR_MAXREG_COUNT
	.align		4
        /*00cc*/ 	.byte	0x03, 0x1b
        /*00ce*/ 	.short	0x00ff


	//----- nvinfo : EIATTR_NUM_BARRIERS
	.align		4
        /*00d0*/ 	.byte	0x02, 0x4c
        /*00d2*/ 	.byte	0x01
	.zero		1


	//----- nvinfo : EIATTR_INT_WARP_WIDE_INSTR_OFFSETS
	.align		4
        /*00d4*/ 	.byte	0x04, 0x31
        /*00d6*/ 	.short	(.L_42 - .L_41)


	//   ....[0]....
.L_41:
        /*00d8*/ 	.word	0x00001670


	//   ....[1]....
        /*00dc*/ 	.word	0x00001690


	//   ....[2]....
        /*00e0*/ 	.word	0x00001710


	//   ....[3]....
        /*00e4*/ 	.word	0x000019e0


	//   ....[4]....
        /*00e8*/ 	.word	0x000019f0


	//   ....[5]....
        /*00ec*/ 	.word	0x00001a50


	//   ....[6]....
        /*00f0*/ 	.word	0x00001a60


	//   ....[7]....
        /*00f4*/ 	.word	0x00001c00


	//   ....[8]....
        /*00f8*/ 	.word	0x00001c10


	//   ....[9]....
        /*00fc*/ 	.word	0x00001d90


	//   ....[10]....
        /*0100*/ 	.word	0x00001dc0


	//   ....[11]....
        /*0104*/ 	.word	0x00001df0


	//   ....[12]....
        /*0108*/ 	.word	0x00001e10


	//   ....[13]....
        /*010c*/ 	.word	0x00001fa0


	//   ....[14]....
        /*0110*/ 	.word	0x00001fb0


	//   ....[15]....
        /*0114*/ 	.word	0x00002320


	//   ....[16]....
        /*0118*/ 	.word	0x00002330


	//   ....[17]....
        /*011c*/ 	.word	0x00002a20


	//   ....[18]....
        /*0120*/ 	.word	0x00002a70


	//----- nvinfo : EIATTR_COOP_GROUP_MASK_REGIDS
	.align		4
.L_42:
        /*0124*/ 	.byte	0x04, 0x29
        /*0126*/ 	.short	(.L_44 - .L_43)


	//   ....[0]....
.L_43:
        /*0128*/ 	.word	0xffffffff


	//   ....[1]....
        /*012c*/ 	.word	0xffffffff


	//   ....[2]....
        /*0130*/ 	.word	0xffffffff


	//   ....[3]....
        /*0134*/ 	.word	0xffffffff


	//   ....[4]....
        /*0138*/ 	.word	0xffffffff


	//   ....[5]....
        /*013c*/ 	.word	0xffffffff


	//   ....[6]....
        /*0140*/ 	.word	0xffffffff


	//   ....[7]....
        /*0144*/ 	.word	0xffffffff


	//   ....[8]....
        /*0148*/ 	.word	0xffffffff


	//   ....[9]....
        /*014c*/ 	.word	0xffffffff


	//----- nvinfo : EIATTR_COOP_GROUP_INSTR_OFFSETS
	.align		4
.L_44:
        /*0150*/ 	.byte	0x04, 0x28
        /*0152*/ 	.short	(.L_46 - .L_45)


	//   ....[0]....
.L_45:
        /*0154*/ 	.word	0x00000050


	//   ....[1]....
        /*0158*/ 	.word	0x00000310


	//   ....[2]....
        /*015c*/ 	.word	0x000004f0


	//   ....[3]....
        /*0160*/ 	.word	0x00000980


	//   ....[4]....
        /*0164*/ 	.word	0x00000ac0


	//   ....[5]....
        /*0168*/ 	.word	0x00000fa0


	//   ....[6]....
        /*016c*/ 	.word	0x000010e0


	//   ....[7]....
        /*0170*/ 	.word	0x00001530


	//   ....[8]....
        /*0174*/ 	.word	0x000028b0


	//   ....[9]....
        /*0178*/ 	.word	0x00002b20


	//----- nvinfo : EIATTR_VRC_CTA_INIT_COUNT
	.align		4
.L_46:
        /*017c*/ 	.byte	0x02, 0x4a
        /*017e*/ 	.byte	0x80
	.zero		1


	//----- nvinfo : EIATTR_MBARRIER_INSTR_OFFSETS
	.align		4
        /*0180*/ 	.byte	0x04, 0x39
        /*0182*/ 	.short	(.L_48 - .L_47)


	//   ....[0]....
.L_47:
        /*0184*/ 	.word	0x00001730
        /*0188*/ 	.word	0x000000ff
        /*018c*/ 	.word	0x00007800
        /*0190*/ 	.short	0x0100
        /*0192*/ 	.byte	0x08
	.zero		1


	//   ....[1]....
        /*0194*/ 	.word	0x00001740
        /*0198*/ 	.word	0x000000ff
        /*019c*/ 	.word	0x00007820
        /*01a0*/ 	.short	0x0100
        /*01a2*/ 	.byte	0x08
	.zero		1


	//   ....[2]....
        /*01a4*/ 	.word	0x000017f0
        /*01a8*/ 	.word	0x000000ff
        /*01ac*/ 	.word	0x00007808
        /*01b0*/ 	.short	0x0100
        /*01b2*/ 	.byte	0x08
	.zero		1


	//   ....[3]....
        /*01b4*/ 	.word	0x00001800
        /*01b8*/ 	.word	0x000000ff
        /*01bc*/ 	.word	0x00007828
        /*01c0*/ 	.short	0x0100
        /*01c2*/ 	.byte	0x08
	.zero		1


	//   ....[4]....
        /*01c4*/ 	.word	0x00001910
        /*01c8*/ 	.word	0x000000ff
        /*01cc*/ 	.word	0x00007810
        /*01d0*/ 	.short	0x0100
        /*01d2*/ 	.byte	0x08
	.zero		1


	//   ....[5]....
        /*01d4*/ 	.word	0x00001920
        /*01d8*/ 	.word	0x000000ff
        /*01dc*/ 	.word	0x00007830
        /*01e0*/ 	.short	0x0100
        /*01e2*/ 	.byte	0x08
	.zero		1


	//   ....[6]....
        /*01e4*/ 	.word	0x00001af0
        /*01e8*/ 	.word	0x000000ff
        /*01ec*/ 	.word	0x00007800
        /*01f0*/ 	.short	0x010a
        /*01f2*/ 	.byte	0x08
	.zero		1


	//   ....[7]....
        /*01f4*/ 	.word	0x00001c60
        /*01f8*/ 	.word	0x000000ff
        /*01fc*/ 	.word	0x00007820
        /*0200*/ 	.short	0x010a
        /*0202*/ 	.byte	0x08
	.zero		1


	//   ....[8]....
        /*0204*/ 	.word	0x00001e90
        /*0208*/ 	.word	0x000000ff
        /*020c*/ 	.word	0x00007800
        /*0210*/ 	.short	0x010a
        /*0212*/ 	.byte	0x09
	.zero		1


	//   ....[9]....
        /*0214*/ 	.word	0x00001ff0
        /*0218*/ 	.word	0x000000ff
        /*021c*/ 	.word	0x00007820
        /*0220*/ 	.short	0x010a
        /*0222*/ 	.byte	0x09
	.zero		1


	//   ....[10]....
        /*0224*/ 	.word	0x000020c0
        /*0228*/ 	.word	0x000000ff
        /*022c*/ 	.word	0x00007800
        /*0230*/ 	.short	0x0108
        /*0232*/ 	.byte	0x08
	.zero		1


	//   ....[11]....
        /*0234*/ 	.word	0x000020d0
        /*0238*/ 	.word	0x000000ff
        /*023c*/ 	.word	0x00007820
        /*0240*/ 	.short	0x0108
        /*0242*/ 	.byte	0x08
	.zero		1


	//   ....[12]....
        /*0244*/ 	.word	0x00002120
        /*0248*/ 	.word	0x000000ff
        /*024c*/ 	.word	0x00007808
        /*0250*/ 	.short	0x0108
        /*0252*/ 	.byte	0x08
	.zero		1


	//   ....[13]....
        /*0254*/ 	.word	0x00002130
        /*0258*/ 	.word	0x000000ff
        /*025c*/ 	.word	0x00007828
        /*0260*/ 	.short	0x0108
        /*0262*/ 	.byte	0x08
	.zero		1


	//   ....[14]....
        /*0264*/ 	.word	0x00002180
        /*0268*/ 	.word	0x000000ff
        /*026c*/ 	.word	0x00007810
        /*0270*/ 	.short	0x0108
        /*0272*/ 	.byte	0x08
	.zero		1


	//   ....[15]....
        /*0274*/ 	.word	0x00002190
        /*0278*/ 	.word	0x000000ff
        /*027c*/ 	.word	0x00007830
        /*0280*/ 	.short	0x0108
        /*0282*/ 	.byte	0x08
	.zero		1


	//   ....[16]....
        /*0284*/ 	.word	0x00002b40
        /*0288*/ 	.word	0x000000ff
        /*028c*/ 	.word	0x00007800
        /*0290*/ 	.short	0x010a
        /*0292*/ 	.byte	0x08
	.zero		1


	//   ....[17]....
        /*0294*/ 	.word	0x00002b70
        /*0298*/ 	.word	0x000000ff
        /*029c*/ 	.word	0x00007820
        /*02a0*/ 	.short	0x010a
        /*02a2*/ 	.byte	0x08
	.zero		1


	//   ....[18]....
        /*02a4*/ 	.word	0x00002ba0
        /*02a8*/ 	.word	0x000000ff
        /*02ac*/ 	.word	0x00007800
        /*02b0*/ 	.short	0x010a
        /*02b2*/ 	.byte	0x09
	.zero		1


	//   ....[19]....
        /*02b4*/ 	.word	0x00002bd0
        /*02b8*/ 	.word	0x000000ff
        /*02bc*/ 	.word	0x00007820
        /*02c0*/ 	.short	0x010a
        /*02c2*/ 	.byte	0x09
	.zero		1


	//----- nvinfo : EIATTR_NUM_MBARRIERS
	.align		4
.L_48:
        /*02c4*/ 	.byte	0x03, 0x38
        /*02c6*/ 	.short	0x0006


	//----- nvinfo : EIATTR_EXIT_INSTR_OFFSETS
	.align		4
        /*02c8*/ 	.byte	0x04, 0x1c
        /*02ca*/ 	.short	(.L_50 - .L_49)


	//   ....[0]....
.L_49:
        /*02cc*/ 	.word	0x00002b30


	//----- nvinfo : EIATTR_REQNTID
	.align		4
.L_50:
        /*02d0*/ 	.byte	0x04, 0x10
        /*02d2*/ 	.short	(.L_52 - .L_51)
.L_51:
        /*02d4*/ 	.word	0x00000080
        /*02d8*/ 	.word	0x00000001
        /*02dc*/ 	.word	0x00000001


	//----- nvinfo : EIATTR_CRS_STACK_SIZE
	.align		4
.L_52:
        /*02e0*/ 	.byte	0x04, 0x1e
        /*02e2*/ 	.short	(.L_54 - .L_53)
.L_53:
        /*02e4*/ 	.word	0x00000000


	//----- nvinfo : EIATTR_CBANK_PARAM_SIZE
	.align		4
.L_54:
        /*02e8*/ 	.byte	0x03, 0x19
        /*02ea*/ 	.short	0x0050


	//----- nvinfo : EIATTR_PARAM_CBANK
	.align		4
        /*02ec*/ 	.byte	0x04, 0x0a
        /*02ee*/ 	.short	(.L_56 - .L_55)
	.align		4
.L_55:
        /*02f0*/ 	.word	index@(.nv.constant0.gluon_tcgen05)
        /*02f4*/ 	.short	0x0380
        /*02f6*/ 	.short	0x0050


	//----- nvinfo : EIATTR_SW_WAR
	.align		4
.L_56:
        /*02f8*/ 	.byte	0x04, 0x36
        /*02fa*/ 	.short	(.L_58 - .L_57)
.L_57:
        /*02fc*/ 	.word	0x00000008
.L_58:


//--------------------- .nv.compat                --------------------------
	.section	.nv.compat,"",@"SHT_CUDA_COMPAT_INFO"
	.align	4
        /*0000*/ 	.byte	0x02, 0x02, 0x02, 0x00, 0x02, 0x05, 0x05, 0x00, 0x02, 0x03, 0x03, 0x00, 0x02, 0x06, 0x01, 0x00


//--------------------- .nv.callgraph             --------------------------
	.section	.nv.callgraph,"",@"SHT_CUDA_CALLGRAPH"
	.align	4
	.sectionentsize	8
	.align		4
        /*0000*/ 	.word	0x00000000
	.align		4
        /*0004*/ 	.word	0xffffffff
	.align		4
        /*0008*/ 	.word	0x00000000
	.align		4
        /*000c*/ 	.word	0xfffffffe
	.align		4
        /*0010*/ 	.word	0x00000000
	.align		4
        /*0014*/ 	.word	0xfffffffd
	.align		4
        /*0018*/ 	.word	0x00000000
	.align		4
        /*001c*/ 	.word	0xfffffffc


//--------------------- .text.gluon_tcgen05       --------------------------
	.section	.text.gluon_tcgen05,"ax",@progbits
	.align	128
        .global         gluon_tcgen05
        .type           gluon_tcgen05,@function
        .size           gluon_tcgen05,(.L_x_82 - gluon_tcgen05)
        .other          gluon_tcgen05,@"STO_CUDA_ENTRY STV_DEFAULT"
gluon_tcgen05:
.text.gluon_tcgen05:
[----:B------:R-:W1:Y:S01]  /*0000*/  LDC R1, c[0x0][0x37c] ;  /* 0x0000df00ff017b82 */ /* 0x000e620000000800 */
[----:B------:R-:W2:Y:S02]  /*0010*/  S2R R0, SR_TID.X ;  /* 0x0000000000007919 */ /* 0x000ea40000002100 */
[----:B--2---:R-:W-:-:S13]  /*0020*/  ISETP.GE.U32.AND P2, PT, R0, 0x20, PT ;  /* 0x000000200000780c */ /* 0x004fda0003f46070 */
[----:B------:R-:W-:Y:S05]  /*0030*/  @P2 BRA `(.L_x_0) ;  /* 0x0000000000b82947 */ /* 0x000fea0003800000 */
[----:B------:R-:W2:Y:S01]  /*0040*/  S2UR UR6, SR_CgaCtaId ;  /* 0x00000000000679c3 */ /* 0x000ea20000008800 */
[----:B------:R-:W-:Y:S01]  /*0050*/  NOP ;  /* 0x0000000000007918 */ /* 0x000fe20000000000 */
[----:B------:R-:W-:Y:S02]  /*0060*/  UMOV UR4, 0x40 ;  /* 0x0000004000047882 */ /* 0x000fe40000000000 */
[----:B--2---:R-:W-:-:S09]  /*0070*/  ULEA UR4, UR6, UR4, 0x18 ;  /* 0x0000000406047291 */ /* 0x004fd2000f8ec0ff */
[----:B------:R-:W2:Y:S01]  /*0080*/  LDS.U8 R2, [UR4] ;  /* 0x00000004ff027984 */ /* 0x000ea20008000000 */
[----:B------:R-:W-:Y:S02]  /*0090*/  UMOV UR4, 0x400 ;  /* 0x0000040000047882 */ /* 0x000fe40000000000 */
[----:B------:R-:W-:Y:S01]  /*00a0*/  ULEA UR4, UR6, UR4, 0x18 ;  /* 0x0000000406047291 */ /* 0x000fe2000f8ec0ff */
[----:B--2---:R-:W-:-:S13]  /*00b0*/  ISETP.NE.AND P0, PT, R2, RZ, PT ;  /* 0x000000ff0200720c */ /* 0x004fda0003f05270 */
[----:B------:R-:W-:Y:S05]  /*00c0*/  @P0 BRA `(.L_x_1) ;  /* 0x00000000007c0947 */ /* 0x000fea0003800000 */
[----:B------:R-:W-:-:S13]  /*00d0*/  ELECT P0, URZ, PT ;  /* 0x0000000000ff782f */ /* 0x000fda0003800000 */
[----:B------:R-:W-:Y:S05]  /*00e0*/  @!P0 BRA `(.L_x_2) ;  /* 0x0000000000848947 */ /* 0x000fea0003800000 */
[----:B------:R-:W-:Y:S01]  /*00f0*/  UMOV UR5, 0x8 ;  /* 0x0000000800057882 */ /* 0x000fe20000000000 */
[----:B------:R-:W-:Y:S02]  /*0100*/  IMAD.MOV.U32 R5, RZ, RZ, 0x1 ;  /* 0x00000001ff057424 */ /* 0x000fe400078e00ff */
[----:B------:R-:W-:Y:S02]  /*0110*/  IMAD.MOV.U32 R3, RZ, RZ, 0xff ;  /* 0x000000ffff037424 */ /* 0x000fe400078e00ff */
[----:B------:R-:W-:Y:S04]  /*0120*/  DEPBAR.LE SB2, 0x36 ;  /* 0x0000ad800000791a */ /* 0x000fe80000000000 */
[----:B------:R-:W2:Y:S02]  /*0130*/  UTCATOMSWS.FIND_AND_SET.ALIGN UP0, UR5, UR5 ;  /* 0x00000005000575e3 */ /* 0x000ea40008000800 */
[----:B--2---:R-:W-:-:S04]  /*0140*/  PLOP3.LUT P0, PT, PT, PT, UP0, 0x80, 0x8 ;  /* 0x000000000008781c */ /* 0x004fc80003f0f008 */
[----:B------:R-:W-:-:S04]  /*0150*/  SEL R2, RZ, 0xffffffff, !P0 ;  /* 0xffffffffff027807 */ /* 0x000fc80004000000 */
[----:B------:R-:W-:Y:S01]  /*0160*/  ISETP.NE.AND P0, PT, R2, RZ, PT ;  /* 0x000000ff0200720c */ /* 0x000fe20003f05270 */
[----:B------:R-:W-:-:S12]  /*0170*/  IMAD.U32 R2, RZ, RZ, UR5 ;  /* 0x00000005ff027e24 */ /* 0x000fd8000f8e00ff */
[----:B------:R-:W-:Y:S05]  /*0180*/  @P0 BRA `(.L_x_3) ;  /* 0x0000000000240947 */ /* 0x000fea0003800000 */
.L_x_4:
[----:B------:R-:W-:Y:S05]  /*0190*/  NANOSLEEP 0x64 ;  /* 0x000000640000795d */ /* 0x000fea0003800000 */
[----:B------:R-:W-:-:S05]  /*01a0*/  UMOV UR5, 0x8 ;  /* 0x0000000800057882 */ /* 0x000fca0000000000 */
[----:B------:R-:W-:Y:S04]  /*01b0*/  DEPBAR.LE SB2, 0x36 ;  /* 0x0000ad800000791a */ /* 0x000fe80000000000 */
[----:B------:R-:W2:Y:S02]  /*01c0*/  UTCATOMSWS.FIND_AND_SET.ALIGN UP0, UR5, UR5 ;  /* 0x00000005000575e3 */ /* 0x000ea40008000800 */
[----:B--2---:R-:W-:-:S04]  /*01d0*/  PLOP3.LUT P0, PT, PT, PT, UP0, 0x80, 0x8 ;  /* 0x000000000008781c */ /* 0x004fc80003f0f008 */
[----:B------:R-:W-:-:S04]  /*01e0*/  SEL R2, RZ, 0xffffffff, !P0 ;  /* 0xffffffffff027807 */ /* 0x000fc80004000000 */
[----:B------:R-:W-:Y:S01]  /*01f0*/  ISETP.NE.AND P0, PT, R2, RZ, PT ;  /* 0x000000ff0200720c */ /* 0x000fe20003f05270 */
[----:B------:R-:W-:-:S12]  /*0200*/  IMAD.U32 R2, RZ, RZ, UR5 ;  /* 0x00000005ff027e24 */ /* 0x000fd8000f8e00ff */
[----:B------:R-:W-:Y:S05]  /*0210*/  @!P0 BRA `(.L_x_4) ;  /* 0xfffffffc00dc8947 */ /* 0x000fea000383ffff */
.L_x_3:
[C---:B------:R-:W-:Y:S01]  /*0220*/  VIADD R4, R2.reuse, 0x10 ;  /* 0x0000001002047836 */ /* 0x040fe20000000000 */
[----:B------:R-:W-:Y:S01]  /*0230*/  UMOV UR5, 0x50 ;  /* 0x0000005000057882 */ /* 0x000fe20000000000 */
[----:B------:R-:W-:Y:S01]  /*0240*/  SHF.L.U32 R3, R3, R2, RZ ;  /* 0x0000000203037219 */ /* 0x000fe200000006ff */
[----:B------:R-:W-:Y:S01]  /*0250*/  ULEA UR5, UR6, UR5, 0x18 ;  /* 0x0000000506057291 */ /* 0x000fe2000f8ec0ff */
[----:B------:R-:W-:Y:S01]  /*0260*/  IMAD.SHL.U32 R2, R2, 0x20, RZ ;  /* 0x0000002002027824 */ /* 0x000fe200078e00ff */
[----:B------:R-:W-:-:S04]  /*0270*/  SHF.L.U32 R4, R5, R4, RZ ;  /* 0x0000000405047219 */ /* 0x000fc800000006ff */
[----:B------:R-:W-:-:S05]  /*0280*/  LOP3.LUT R3, R4, R3, RZ, 0xfc, !PT ;  /* 0x0000000304037212 */ /* 0x000fca00078efcff */
[----:B------:R2:W-:Y:S04]  /*0290*/  ATOMS.OR RZ, [UR5], R3 ;  /* 0x00000003ffff798c */ /* 0x0005e8000b000005 */
[----:B------:R2:W-:Y:S01]  /*02a0*/  STS [UR4], R2 ;  /* 0x00000002ff007988 */ /* 0x0005e20008000804 */
[----:B------:R-:W-:Y:S05]  /*02b0*/  BRA `(.L_x_2) ;  /* 0x0000000000107947 */ /* 0x000fea0003800000 */
.L_x_1:
[----:B------:R-:W-:Y:S01]  /*02c0*/  IMAD.MOV.U32 R3, RZ, RZ, -0x1 ;  /* 0xffffffffff037424 */ /* 0x000fe200078e00ff */
[----:B------:R-:W-:-:S04]  /*02d0*/  MOV R2, 0x300 ;  /* 0x0000030000027802 */ /* 0x000fc80000000f00 */
[----:B------:R2:W-:Y:S03]  /*02e0*/  STS [UR4], R3 ;  /* 0x00000003ff007988 */ /* 0x0005e60008000804 */
[----:B-12---:R-:W-:Y:S05]  /*02f0*/  CALL.REL.NOINC `($__internal_1_$__cuda_sm10x_tcgen05_guardrail_trap_phase_invalid_during_alloc) ;  /* 0x00000028004c7944 */ /* 0x006fea0003c00000 */
.L_x_2:
[----:B------:R-:W-:Y:S05]  /*0300*/  WARPSYNC.ALL ;  /* 0x0000000000007948 */ /* 0x000fea0003800000 */
[----:B------:R-:W-:Y:S01]  /*0310*/  NOP ;  /* 0x0000000000007918 */ /* 0x000fe20000000000 */
.L_x_0:
[----:B------:R-:W3:Y:S08]  /*0320*/  S2UR UR4, SR_CgaCtaId ;  /* 0x00000000000479c3 */ /* 0x000ef00000008800 */
[----:B------:R-:W-:Y:S01]  /*0330*/  BAR.SYNC.DEFER_BLOCKING 0x0 ;  /* 0x0000000000007b1d */ /* 0x000fe20000010000 */
[----:B------:R-:W-:-:S05]  /*0340*/  LOP3.LUT R132, R0, 0x7f, RZ, 0xc0, !PT ;  /* 0x0000007f00847812 */ /* 0x000fca00078ec0ff */
[----:B------:R-:W-:Y:S02]  /*0350*/  UMOV UR8, 0x400 ;  /* 0x0000040000087882 */ /* 0x000fe40000000000 */
[----:B------:R-:W4:Y:S08]  /*0360*/  LDC R10, c[0x0][0x3a0] ;  /* 0x0000e800ff0a7b82 */ /* 0x000f300000000800 */
[----:B------:R-:W5:Y:S01]  /*0370*/  S2UR UR15, SR_CTAID.Y ;  /* 0x00000000000f79c3 */ /* 0x000f620000002600 */
[----:B---3--:R-:W-:-:S09]  /*0380*/  ULEA UR8, UR4, UR8, 0x18 ;  /* 0x0000000804087291 */ /* 0x008fd2000f8ec0ff */
[----:B--2---:R-:W2:Y:S01]  /*0390*/  LDS R3, [UR8] ;  /* 0x00000008ff037984 */ /* 0x004ea20008000800 */
[----:B------:R-:W-:Y:S06]  /*03a0*/  BAR.SYNC.DEFER_BLOCKING 0x0 ;  /* 0x0000000000007b1d */ /* 0x000fec0000010000 */
[----:B------:R-:W-:Y:S05]  /*03b0*/  @P2 BRA `(.L_x_5) ;  /* 0x0000000000182947 */ /* 0x000fea0003800000 */
[----:B------:R-:W-:Y:S01]  /*03c0*/  ELECT P0, URZ, PT ;  /* 0x0000000000ff782f */ /* 0x000fe20003800000 */
[----:B------:R-:W-:Y:S01]  /*03d0*/  IMAD.MOV.U32 R2, RZ, RZ, 0x1 ;  /* 0x00000001ff027424 */ /* 0x000fe200078e00ff */
[----:B------:R-:W-:Y:S01]  /*03e0*/  UMOV UR5, 0x40 ;  /* 0x0000004000057882 */ /* 0x000fe20000000000 */
[----:B------:R-:W-:Y:S01]  /*03f0*/  UVIRTCOUNT.DEALLOC.SMPOOL 0x80 ;  /* 0x000000800000784c */ /* 0x000fe20000000000 */
[----:B------:R-:W-:-:S09]  /*0400*/  ULEA UR5, UR4, UR5, 0x18 ;  /* 0x0000000504057291 */ /* 0x000fd2000f8ec0ff */
[----:B------:R3:W-:Y:S03]  /*0410*/  @P0 STS.U8 [UR5], R2 ;  /* 0x00000002ff000988 */ /* 0x0007e60008000005 */
.L_x_5:
[----:B------:R-:W3:Y:S01]  /*0420*/  S2UR UR4, SR_CTAID.Z ;  /* 0x00000000000479c3 */ /* 0x000ee20000002700 */
[----:B------:R-:W5:Y:S01]  /*0430*/  LDCU UR5, c[0x0][0x370] ;  /* 0x00006e00ff0577ac */ /* 0x000f620008000800 */
[----:B------:R-:W-:Y:S01]  /*0440*/  ISETP.GE.U32.AND P0, PT, R132, 0x20, PT ;  /* 0x000000208400780c */ /* 0x000fe20003f06070 */
[----:B----4-:R-:W-:Y:S01]  /*0450*/  VIADD R5, R10, 0xffffffff ;  /* 0xffffffff0a057836 */ /* 0x010fe20000000000 */
[C---:B------:R-:W-:Y:S01]  /*0460*/  ISETP.NE.U32.AND P3, PT, R132.reuse, RZ, PT ;  /* 0x000000ff8400720c */ /* 0x040fe20003f65070 */
[----:B------:R-:W3:Y:S01]  /*0470*/  LDCU UR6, c[0x0][0x374] ;  /* 0x00006e80ff0677ac */ /* 0x000ee20008000800 */
[----:B------:R-:W-:Y:S01]  /*0480*/  LEA R4, R132, UR8, 0x2 ;  /* 0x0000000884047c11 */ /* 0x000fe2000f8e10ff */
[----:B------:R-:W-:Y:S01]  /*0490*/  BSSY.RECONVERGENT B0, `(.L_x_6) ;  /* 0x0000015000007945 */ /* 0x000fe20003800200 */
[----:B------:R-:W5:Y:S01]  /*04a0*/  S2UR UR7, SR_CTAID.X ;  /* 0x00000000000779c3 */ /* 0x000f620000002500 */
[----:B------:R-:W4:Y:S01]  /*04b0*/  LDCU.64 UR20, c[0x0][0x3c0] ;  /* 0x00007800ff1477ac */ /* 0x000f220008000a00 */
[----:B--2---:R-:W-:-:S05]  /*04c0*/  R2UR UR23, R3 ;  /* 0x00000000031772ca */ /* 0x004fca00000e0000 */
[----:B------:R2:W-:Y:S01]  /*04d0*/  @!P0 STS [R4], RZ ;  /* 0x000000ff04008388 */ /* 0x0005e20000000800 */
[----:B------:R-:W1:Y:S01]  /*04e0*/  LDC R6, c[0x0][0x398] ;  /* 0x0000e600ff067b82 */ /* 0x000e620000000800 */
[----:B------:R-:W-:Y:S02]  /*04f0*/  NOP ;  /* 0x0000000000007918 */ /* 0x000fe40000000000 */
[----:B------:R2:W-:Y:S01]  /*0500*/  @!P3 STS [UR8+0x20], R5 ;  /* 0x00002005ff00b988 */ /* 0x0005e20008000808 */
[----:B---3-5:R-:W-:-:S04]  /*0510*/  UIMAD UR4, UR4, UR6, UR15 ;  /* 0x00000006040472a4 */ /* 0x028fc8000f8e020f */
[----:B------:R-:W-:-:S04]  /*0520*/  UIMAD UR4, UR4, UR5, UR7 ;  /* 0x00000005040472a4 */ /* 0x000fc8000f8e0207 */
[----:B------:R-:W-:-:S04]  /*0530*/  UIMAD UR4, UR4, 0x180, URZ ;  /* 0x00000180040478a4 */ /* 0x000fc8000f8e02ff */
[----:B----4-:R-:W-:Y:S01]  /*0540*/  UIADD3 UR24, UP0, UPT, UR4, UR20, URZ ;  /* 0x0000001404187290 */ /* 0x010fe2000ff1e0ff */
[----:B-1----:R-:W-:-:S03]  /*0550*/  VIADD R6, R6, 0xffffffff ;  /* 0xffffffff06067836 */ /* 0x002fc60000000000 */
[----:B------:R-:W-:Y:S01]  /*0560*/  ULEA.HI.X.SX32 UR25, UR4, UR21, 0x1, UP0 ;  /* 0x0000001504197291 */ /* 0x000fe200080f0eff */
[----:B--2---:R-:W-:Y:S11]  /*0570*/  @P3 BRA `(.L_x_7) ;  /* 0x0000000000183947 */ /* 0x004ff60003800000 */
[----:B------:R-:W1:Y:S01]  /*0580*/  LDS R2, [UR8+0x8] ;  /* 0x00000808ff027984 */ /* 0x000e620008000800 */
[----:B------:R-:W2:Y:S01]  /*0590*/  LDC.64 R8, c[0x0][0x380] ;  /* 0x0000e000ff087b82 */ /* 0x000ea20000000a00 */
[----:B------:R-:W-:Y:S02]  /*05a0*/  IMAD.MOV.U32 R3, RZ, RZ, 0x70 ;  /* 0x00000070ff037424 */ /* 0x000fe400078e00ff */
[----:B--2---:R2:W-:Y:S03]  /*05b0*/  STS.64 [UR8], R8 ;  /* 0x00000008ff007988 */ /* 0x0045e60008000a08 */
[----:B-1----:R-:W-:-:S05]  /*05c0*/  LOP3.LUT R2, R2, 0x10, R3, 0xd8, !PT ;  /* 0x0000001002027812 */ /* 0x002fca00078ed803 */
[----:B------:R2:W-:Y:S02]  /*05d0*/  STS [UR8+0x8], R2 ;  /* 0x00000802ff007988 */ /* 0x0005e40008000808 */
.L_x_7:
[----:B------:R-:W-:Y:S05]  /*05e0*/  BSYNC.RECONVERGENT B0 ;  /* 0x0000000000007941 */ /* 0x000fea0003800200 */
.L_x_6:
[----:B------:R-:W-:Y:S04]  /*05f0*/  BSSY.RECONVERGENT B0, `(.L_x_8) ;  /* 0x000000a000007945 */ /* 0x000fe80003800200 */
[----:B------:R-:W-:Y:S05]  /*0600*/  @P3 BRA `(.L_x_9) ;  /* 0x0000000000203947 */ /* 0x000fea0003800000 */
[----:B--2---:R-:W1:Y:S01]  /*0610*/  LDS R2, [UR8+0x34] ;  /* 0x00003408ff027984 */ /* 0x004e620008000800 */
[----:B------:R-:W-:Y:S02]  /*0620*/  IMAD.MOV.U32 R3, RZ, RZ, 0x1f000000 ;  /* 0x1f000000ff037424 */ /* 0x000fe400078e00ff */
[----:B------:R-:W-:Y:S01]  /*0630*/  @!P3 IMAD.MOV.U32 R7, RZ, RZ, 0x3f ;  /* 0x0000003fff07b424 */ /* 0x000fe200078e00ff */
[----:B------:R-:W2:Y:S02]  /*0640*/  @!P3 LDS R8, [UR8+0x38] ;  /* 0x00003808ff08b984 */ /* 0x000ea40008000800 */
[----:B-1----:R-:W-:Y:S02]  /*0650*/  LOP3.LUT R2, R2, 0xff000000, R3, 0xb8, !PT ;  /* 0xff00000002027812 */ /* 0x002fe400078eb803 */
[----:B--2---:R-:W-:-:S03]  /*0660*/  @!P3 LOP3.LUT R3, R8, 0xff, R7, 0xb8, !PT ;  /* 0x000000ff0803b812 */ /* 0x004fc600078eb807 */
[----:B------:R1:W-:Y:S04]  /*0670*/  STS [UR8+0x34], R2 ;  /* 0x00003402ff007988 */ /* 0x0003e80008000808 */
[----:B------:R1:W-:Y:S02]  /*0680*/  @!P3 STS [UR8+0x38], R3 ;  /* 0x00003803ff00b988 */ /* 0x0003e40008000808 */
.L_x_9:
[----:B------:R-:W-:Y:S05]  /*0690*/  BSYNC.RECONVERGENT B0 ;  /* 0x0000000000007941 */ /* 0x000fea0003800200 */
.L_x_8:
[----:B------:R-:W-:Y:S04]  /*06a0*/  BSSY.RECONVERGENT B0, `(.L_x_10) ;  /* 0x000000a000007945 */ /* 0x000fe80003800200 */
[----:B------:R-:W-:Y:S05]  /*06b0*/  @P3 BRA `(.L_x_11) ;  /* 0x0000000000203947 */ /* 0x000fea0003800000 */
[----:B-12---:R-:W1:Y:S01]  /*06c0*/  LDS R2, [UR8+0x1c] ;  /* 0x00001c08ff027984 */ /* 0x006e620008000800 */
[----:B------:R-:W2:Y:S03]  /*06d0*/  LDC.64 R8, c[0x0][0x3a8] ;  /* 0x0000ea00ff087b82 */ /* 0x000ea60000000a00 */
[----:B------:R3:W-:Y:S01]  /*06e0*/  STS [UR8+0x24], R6 ;  /* 0x00002406ff007988 */ /* 0x0007e20008000808 */
[--C-:B--2---:R-:W-:Y:S02]  /*06f0*/  SHF.R.U32.HI R7, RZ, 0x4, R9.reuse ;  /* 0x00000004ff077819 */ /* 0x104fe40000011609 */
[----:B------:R-:W-:-:S05]  /*0700*/  SHF.R.U64 R3, R8, 0x4, R9 ;  /* 0x0000000408037819 */ /* 0x000fca0000001209 */
[----:B------:R3:W-:Y:S01]  /*0710*/  STS [UR8+0xc], R3 ;  /* 0x00000c03ff007988 */ /* 0x0007e20008000808 */
[----:B-1----:R-:W-:-:S05]  /*0720*/  LOP3.LUT R2, R2, 0xf, R7, 0xb8, !PT ;  /* 0x0000000f02027812 */ /* 0x002fca00078eb807 */
[----:B------:R3:W-:Y:S02]  /*0730*/  STS [UR8+0x1c], R2 ;  /* 0x00001c02ff007988 */ /* 0x0007e40008000808 */
.L_x_11:
[----:B------:R-:W-:Y:S05]  /*0740*/  BSYNC.RECONVERGENT B0 ;  /* 0x0000000000007941 */ /* 0x000fea0003800200 */
.L_x_10:
[----:B------:R-:W-:Y:S04]  /*0750*/  BSSY.RECONVERGENT B1, `(.L_x_12) ;  /* 0x000001d000017945 */ /* 0x000fe80003800200 */
[----:B------:R-:W-:Y:S04]  /*0760*/  BSSY.RELIABLE B0, `(.L_x_13) ;  /* 0x0000018000007945 */ /* 0x000fe80003800100 */
[----:B------:R-:W-:Y:S05]  /*0770*/  @P3 BRA `(.L_x_14) ;  /* 0x00000000001c3947 */ /* 0x000fea0003800000 */
[----:B-123--:R-:W1:Y:S02]  /*0780*/  LDS R2, [UR8+0x34] ;  /* 0x00003408ff027984 */ /* 0x00ee640008000800 */
[----:B-1----:R-:W-:-:S05]  /*0790*/  LOP3.LUT R2, R2, 0x7, RZ, 0xb8, !PT ;  /* 0x0000000702027812 */ /* 0x002fca00078eb8ff */
[----:B------:R1:W-:Y:S01]  /*07a0*/  STS [UR8+0x34], R2 ;  /* 0x00003402ff007988 */ /* 0x0003e20008000808 */
[----:B------:R-:W-:Y:S05]  /*07b0*/  @P3 BRA `(.L_x_15) ;  /* 0x00000000001c3947 */ /* 0x000fea0003800000 */
[----:B-1----:R-:W1:Y:S02]  /*07c0*/  LDS R2, [UR8+0x34] ;  /* 0x00003408ff027984 */ /* 0x002e640008000800 */
[----:B-1----:R-:W-:-:S05]  /*07d0*/  LOP3.LUT R2, R2, 0x38, RZ, 0xb8, !PT ;  /* 0x0000003802027812 */ /* 0x002fca00078eb8ff */
[----:B------:R4:W-:Y:S02]  /*07e0*/  STS [UR8+0x34], R2 ;  /* 0x00003402ff007988 */ /* 0x0009e40008000808 */
.L_x_14:
[----:B------:R-:W-:Y:S05]  /*07f0*/  @P3 BRA `(.L_x_16) ;  /* 0x00000000001c3947 */ /* 0x000fea0003800000 */
[----:B-1234-:R-:W1:Y:S02]  /*0800*/  LDS R2, [UR8+0x8] ;  /* 0x00000808ff027984 */ /* 0x01ee640008000800 */
[----:B-1----:R-:W-:-:S05]  /*0810*/  LOP3.LUT R2, R2, 0x780, RZ, 0xb8, !PT ;  /* 0x0000078002027812 */ /* 0x002fca00078eb8ff */
[----:B------:R2:W-:Y:S02]  /*0820*/  STS [UR8+0x8], R2 ;  /* 0x00000802ff007988 */ /* 0x0005e40008000808 */
.L_x_15:
[----:B------:R-:W-:Y:S05]  /*0830*/  @P3 BRA `(.L_x_17) ;  /* 0x0000000000283947 */ /* 0x000fea0003800000 */
[----:B-12---:R-:W1:Y:S02]  /*0840*/  LDS R2, [UR8+0x8] ;  /* 0x00000808ff027984 */ /* 0x006e640008000800 */
[----:B-1----:R-:W-:-:S05]  /*0850*/  LOP3.LUT R2, R2, 0x1800, RZ, 0xb8, !PT ;  /* 0x0000180002027812 */ /* 0x002fca00078eb8ff */
[----:B------:R5:W-:Y:S02]  /*0860*/  STS [UR8+0x8], R2 ;  /* 0x00000802ff007988 */ /* 0x000be40008000808 */
.L_x_16:
[----:B------:R-:W-:Y:S05]  /*0870*/  @P3 BREAK.RELIABLE B0 ;  /* 0x0000000000003942 */ /* 0x000fea0003800100 */
[----:B------:R-:W-:Y:S05]  /*0880*/  @P3 BRA `(.L_x_18) ;  /* 0x0000000000243947 */ /* 0x000fea0003800000 */
[----:B-1-3--:R-:W1:Y:S01]  /*0890*/  LDS R3, [UR8+0x8] ;  /* 0x00000808ff037984 */ /* 0x00ae620008000800 */
[----:B--2-45:R-:W-:-:S05]  /*08a0*/  IMAD.MOV.U32 R2, RZ, RZ, 0x6000 ;  /* 0x00006000ff027424 */ /* 0x034fca00078e00ff */
[----:B-1----:R-:W-:-:S04]  /*08b0*/  LOP3.LUT R2, R3, 0x2000, R2, 0xd8, !PT ;  /* 0x0000200003027812 */ /* 0x002fc800078ed802 */
[----:B------:R-:W-:-:S05]  /*08c0*/  LOP3.LUT R2, R2, 0x400000, RZ, 0xb8, !PT ;  /* 0x0040000002027812 */ /* 0x000fca00078eb8ff */
[----:B------:R3:W-:Y:S02]  /*08d0*/  STS [UR8+0x8], R2 ;  /* 0x00000802ff007988 */ /* 0x0007e40008000808 */
.L_x_17:
[----:B------:R-:W-:Y:S05]  /*08e0*/  BSYNC.RELIABLE B0 ;  /* 0x0000000000007941 */ /* 0x000fea0003800100 */
.L_x_13:
[----:B-123--:R-:W1:Y:S02]  /*08f0*/  @!P3 LDS R2, [UR8+0x8] ;  /* 0x00000808ff02b984 */ /* 0x00ee640008000800 */
[----:B-1----:R-:W-:-:S05]  /*0900*/  @!P3 LOP3.LUT R2, R2, 0x8000, RZ, 0xb8, !PT ;  /* 0x000080000202b812 */ /* 0x002fca00078eb8ff */
[----:B------:R1:W-:Y:S02]  /*0910*/  @!P3 STS [UR8+0x8], R2 ;  /* 0x00000802ff00b988 */ /* 0x0003e40008000808 */
.L_x_18:
[----:B------:R-:W-:Y:S05]  /*0920*/  BSYNC.RECONVERGENT B1 ;  /* 0x0000000000017941 */ /* 0x000fea0003800200 */
.L_x_12:
[----:B------:R-:W-:Y:S05]  /*0930*/  WARPSYNC.ALL ;  /* 0x0000000000007948 */ /* 0x000fea0003800000 */
[----:B------:R-:W-:Y:S01]  /*0940*/  NOP ;  /* 0x0000000000007918 */ /* 0x000fe20000000000 */
[----:B------:R-:W-:Y:S05]  /*0950*/  @P0 BRA `(.L_x_19) ;  /* 0x0000000000300947 */ /* 0x000fea0003800000 */
[----:B-12345:R-:W1:Y:S01]  /*0960*/  S2R R2, SR_LANEID ;  /* 0x0000000000027919 */ /* 0x03ee620000000000 */
[----:B------:R-:W-:Y:S05]  /*0970*/  WARPSYNC.ALL ;  /* 0x0000000000007948 */ /* 0x000fea0003800000 */
[----:B------:R-:W-:Y:S01]  /*0980*/  NOP ;  /* 0x0000000000007918 */ /* 0x000fe20000000000 */
[----:B-1----:R-:W-:-:S05]  /*0990*/  IMAD.SHL.U32 R7, R2, 0x4, RZ ;  /* 0x0000000402077824 */ /* 0x002fca00078e00ff */
[----:B------:R-:W1:Y:S01]  /*09a0*/  LDS R9, [R7+UR8] ;  /* 0x0000000807097984 */ /* 0x000e620008000800 */
[----:B------:R-:W-:-:S05]  /*09b0*/  IADD3 R2, P1, PT, R7, UR24, RZ ;  /* 0x0000001807027c10 */ /* 0x000fca000ff3e0ff */
[----:B------:R-:W-:-:S05]  /*09c0*/  IMAD.X R3, RZ, RZ, UR25, P1 ;  /* 0x00000019ff037e24 */ /* 0x000fca00088e06ff */
[----:B-1----:R1:W2:Y:S01]  /*09d0*/  ATOMG.E.EXCH.STRONG.GPU PT, RZ, [R2], R9 ;  /* 0x0000000902ff73a8 */ /* 0x0022a200041ee100 */
[----:B------:R-:W-:-:S04]  /*09e0*/  DEPBAR {5,4,3,2,1,0} ;  /* 0x0000003f0000791a */ /* 0x000fc80000000000 */
[----:B------:R-:W3:Y:S02]  /*09f0*/  CCTL.E.C.LDCU.IV.DEEP [UR24] ;  /* 0x0000000018007540 */ /* 0x000ee40009c08000 */
[----:B---3--:R1:W-:Y:S01]  /*0a00*/  UTMACCTL.IV [UR24] ;  /* 0x00000000180079b9 */ /* 0x0083e20008000000 */
[----:B------:R-:W-:Y:S01]  /*0a10*/  NOP ;  /* 0x0000000000007918 */ /* 0x000fe20000000000 */
.L_x_19:
[----:B------:R-:W-:Y:S05]  /*0a20*/  @P0 BRA `(.L_x_20) ;  /* 0x00000000000c0947 */ /* 0x000fea0003800000 */
[----:B------:R0:W-:Y:S01]  /*0a30*/  UTMACMDFLUSH ;  /* 0x00000000000079b7 */ /* 0x0001e20000000000 */
[----:B------:R-:W-:Y:S05]  /*0a40*/  @P0 BRA `(.L_x_20) ;  /* 0x0000000000040947 */ /* 0x000fea0003800000 */
[----:B------:R-:W-:-:S04]  /*0a50*/  DEPBAR.LE SB0, 0x0 ;  /* 0x000080000000791a */ /* 0x000fc80000000000 */
.L_x_20:
[----:B------:R-:W-:Y:S05]  /*0a60*/  WARPSYNC.ALL ;  /* 0x0000000000007948 */ /* 0x000fea0003800000 */
[----:B------:R-:W-:Y:S01]  /*0a70*/  NOP ;  /* 0x0000000000007918 */ /* 0x000fe20000000000 */
[----:B--2---:R-:W-:Y:S06]  /*0a80*/  BAR.SYNC.DEFER_BLOCKING 0x0 ;  /* 0x0000000000007b1d */ /* 0x004fec0000010000 */
[----:B------:R-:W-:Y:S02]  /*0a90*/  BSSY.RECONVERGENT B1, `(.L_x_21) ;  /* 0x000000b000017945 */ /* 0x000fe40003800200 */
[----:B------:R-:W-:Y:S06]  /*0aa0*/  BAR.SYNC.DEFER_BLOCKING 0x0 ;  /* 0x0000000000007b1d */ /* 0x000fec0000010000 */
[----:B------:R2:W-:Y:S01]  /*0ab0*/  @!P0 STS [R4], RZ ;  /* 0x000000ff04008388 */ /* 0x0005e20000000800 */
[----:B------:R-:W-:Y:S01]  /*0ac0*/  NOP ;  /* 0x0000000000007918 */ /* 0x000fe20000000000 */
[----:B------:R-:W-:Y:S05]  /*0ad0*/  @P3 BRA `(.L_x_22) ;  /* 0x0000000000183947 */ /* 0x000fea0003800000 */
[----:B-1-345:R-:W1:Y:S01]  /*0ae0*/  LDS R2, [UR8+0x8] ;  /* 0x00000808ff027984 */ /* 0x03ae620008000800 */
[----:B------:R-:W3:Y:S01]  /*0af0*/  LDC.64 R8, c[0x0][0x388] ;  /* 0x0000e200ff087b82 */ /* 0x000ee20000000a00 */
[----:B------:R-:W-:Y:S02]  /*0b00*/  IMAD.MOV.U32 R3, RZ, RZ, 0x70 ;  /* 0x00000070ff037424 */ /* 0x000fe400078e00ff */
[----:B---3--:R3:W-:Y:S03]  /*0b10*/  STS.64 [UR8], R8 ;  /* 0x00000008ff007988 */ /* 0x0087e60008000a08 */
[----:B-1----:R-:W-:-:S05]  /*0b20*/  LOP3.LUT R2, R2, 0x10, R3, 0xd8, !PT ;  /* 0x0000001002027812 */ /* 0x002fca00078ed803 */
[----:B------:R3:W-:Y:S02]  /*0b30*/  STS [UR8+0x8], R2 ;  /* 0x00000802ff007988 */ /* 0x0007e40008000808 */
.L_x_22:
[----:B-1----:R-:W-:Y:S05]  /*0b40*/  BSYNC.RECONVERGENT B1 ;  /* 0x0000000000017941 */ /* 0x002fea0003800200 */
.L_x_21:
[----:B------:R-:W-:Y:S04]  /*0b50*/  BSSY.RECONVERGENT B2, `(.L_x_23) ;  /* 0x000000f000027945 */ /* 0x000fe80003800200 */
[----:B------:R-:W-:Y:S04]  /*0b60*/  BSSY.RELIABLE B1, `(.L_x_24) ;  /* 0x000000c000017945 */ /* 0x000fe80003800100 */
[----:B------:R-:W-:Y:S05]  /*0b70*/  @P3 BRA `(.L_x_25) ;  /* 0x0000000000283947 */ /* 0x000fea0003800000 */
[----:B---345:R-:W1:Y:S01]  /*0b80*/  LDS R2, [UR8+0x34] ;  /* 0x00003408ff027984 */ /* 0x038e620008000800 */
[----:B------:R-:W-:Y:S01]  /*0b90*/  IMAD.MOV.U32 R3, RZ, RZ, 0x1f000000 ;  /* 0x1f000000ff037424 */ /* 0x000fe200078e00ff */
[----:B------:R-:W-:Y:S05]  /*0ba0*/  @P3 BREAK.RELIABLE B1 ;  /* 0x0000000000013942 */ /* 0x000fea0003800100 */
[----:B-1----:R-:W-:-:S05]  /*0bb0*/  LOP3.LUT R2, R2, 0xff000000, R3, 0xb8, !PT ;  /* 0xff00000002027812 */ /* 0x002fca00078eb803 */
[----:B------:R1:W-:Y:S01]  /*0bc0*/  STS [UR8+0x34], R2 ;  /* 0x00003402ff007988 */ /* 0x0003e20008000808 */
[----:B------:R-:W-:Y:S05]  /*0bd0*/  @P3 BRA `(.L_x_26) ;  /* 0x0000000000183947 */ /* 0x000fea0003800000 */
[----:B-1----:R-:W1:Y:S01]  /*0be0*/  LDS R2, [UR8+0x38] ;  /* 0x00003808ff027984 */ /* 0x002e620008000800 */
[----:B------:R-:W-:-:S05]  /*0bf0*/  IMAD.MOV.U32 R3, RZ, RZ, 0xff ;  /* 0x000000ffff037424 */ /* 0x000fca00078e00ff */
[----:B-1----:R-:W-:-:S05]  /*0c00*/  LOP3.LUT R2, R2, 0xff, R3, 0xb8, !PT ;  /* 0x000000ff02027812 */ /* 0x002fca00078eb803 */
[----:B------:R1:W-:Y:S02]  /*0c10*/  STS [UR8+0x38], R2 ;  /* 0x00003802ff007988 */ /* 0x0003e40008000808 */
.L_x_25:
[----:B------:R-:W-:Y:S05]  /*0c20*/  BSYNC.RELIABLE B1 ;  /* 0x0000000000017941 */ /* 0x000fea0003800100 */
.L_x_24:
[----:B------:R1:W-:Y:S02]  /*0c30*/  @!P3 STS [UR8+0x20], R5 ;  /* 0x00002005ff00b988 */ /* 0x0003e40008000808 */
.L_x_26:
[----:B------:R-:W-:Y:S05]  /*0c40*/  BSYNC.RECONVERGENT B2 ;  /* 0x0000000000027941 */ /* 0x000fea0003800200 */
.L_x_23:
[----:B------:R-:W-:Y:S05]  /*0c50*/  WARPSYNC.ALL ;  /* 0x0000000000007948 */ /* 0x000fea0003800000 */
[----:B------:R-:W-:Y:S01]  /*0c60*/  NOP ;  /* 0x0000000000007918 */ /* 0x000fe20000000000 */
[----:B-1----:R-:W1:Y:S01]  /*0c70*/  LDC R5, c[0x0][0x39c] ;  /* 0x0000e700ff057b82 */ /* 0x002e620000000800 */
[----:B------:R-:W-:Y:S01]  /*0c80*/  BSSY.RECONVERGENT B2, `(.L_x_27) ;  /* 0x000000b000027945 */ /* 0x000fe20003800200 */
[----:B-1----:R-:W-:-:S03]  /*0c90*/  VIADD R5, R5, 0xffffffff ;  /* 0xffffffff05057836 */ /* 0x002fc60000000000 */
[----:B------:R-:W-:Y:S05]  /*0ca0*/  @P3 BRA `(.L_x_28) ;  /* 0x0000000000203947 */ /* 0x000fea0003800000 */
[----:B---345:R-:W1:Y:S01]  /*0cb0*/  LDS R2, [UR8+0x1c] ;  /* 0x00001c08ff027984 */ /* 0x038e620008000800 */
[----:B------:R-:W3:Y:S03]  /*0cc0*/  LDC.64 R8, c[0x0][0x3b0] ;  /* 0x0000ec00ff087b82 */ /* 0x000ee60000000a00 */
[----:B------:R4:W-:Y:S01]  /*0cd0*/  STS [UR8+0x24], R5 ;  /* 0x00002405ff007988 */ /* 0x0009e20008000808 */
[--C-:B---3--:R-:W-:Y:S02]  /*0ce0*/  SHF.R.U32.HI R7, RZ, 0x4, R9.reuse ;  /* 0x00000004ff077819 */ /* 0x108fe40000011609 */
[----:B------:R-:W-:-:S05]  /*0cf0*/  SHF.R.U64 R3, R8, 0x4, R9 ;  /* 0x0000000408037819 */ /* 0x000fca0000001209 */
[----:B------:R4:W-:Y:S01]  /*0d00*/  STS [UR8+0xc], R3 ;  /* 0x00000c03ff007988 */ /* 0x0009e20008000808 */
[----:B-1----:R-:W-:-:S05]  /*0d10*/  LOP3.LUT R2, R2, 0xf, R7, 0xb8, !PT ;  /* 0x0000000f02027812 */ /* 0x002fca00078eb807 */
[----:B------:R4:W-:Y:S02]  /*0d20*/  STS [UR8+0x1c], R2 ;  /* 0x00001c02ff007988 */ /* 0x0009e40008000808 */
.L_x_28:
[----:B------:R-:W-:Y:S05]  /*0d30*/  BSYNC.RECONVERGENT B2 ;  /* 0x0000000000027941 */ /* 0x000fea0003800200 */
.L_x_27:
[----:B------:R-:W-:Y:S04]  /*0d40*/  BSSY.RECONVERGENT B3, `(.L_x_29) ;  /* 0x000001d000037945 */ /* 0x000fe80003800200 */
[----:B------:R-:W-:Y:S04]  /*0d50*/  BSSY.RELIABLE B2, `(.L_x_30) ;  /* 0x0000018000027945 */ /* 0x000fe80003800100 */
[----:B------:R-:W-:Y:S05]  /*0d60*/  @P3 BRA `(.L_x_31) ;  /* 0x00000000001c3947 */ /* 0x000fea0003800000 */
[----:B---345:R-:W1:Y:S02]  /*0d70*/  LDS R2, [UR8+0x34] ;  /* 0x00003408ff027984 */ /* 0x038e640008000800 */
[----:B-1----:R-:W-:-:S05]  /*0d80*/  LOP3.LUT R2, R2, 0x7, RZ, 0xb8, !PT ;  /* 0x0000000702027812 */ /* 0x002fca00078eb8ff */
[----:B------:R1:W-:Y:S01]  /*0d90*/  STS [UR8+0x34], R2 ;  /* 0x00003402ff007988 */ /* 0x0003e20008000808 */
[----:B------:R-:W-:Y:S05]  /*0da0*/  @P3 BRA `(.L_x_32) ;  /* 0x00000000001c3947 */ /* 0x000fea0003800000 */
[----:B-1----:R-:W1:Y:S02]  /*0db0*/  LDS R2, [UR8+0x34] ;  /* 0x00003408ff027984 */ /* 0x002e640008000800 */
[----:B-1----:R-:W-:-:S05]  /*0dc0*/  LOP3.LUT R2, R2, 0x38, RZ, 0xb8, !PT ;  /* 0x0000003802027812 */ /* 0x002fca00078eb8ff */
[----:B------:R1:W-:Y:S02]  /*0dd0*/  STS [UR8+0x34], R2 ;  /* 0x00003402ff007988 */ /* 0x0003e40008000808 */
.L_x_31:
[----:B------:R-:W-:Y:S05]  /*0de0*/  @P3 BRA `(.L_x_33) ;  /* 0x00000000001c3947 */ /* 0x000fea0003800000 */
[----:B-1-345:R-:W1:Y:S02]  /*0df0*/  LDS R2, [UR8+0x8] ;  /* 0x00000808ff027984 */ /* 0x03ae640008000800 */
[----:B-1----:R-:W-:-:S05]  /*0e00*/  LOP3.LUT R2, R2, 0x780, RZ, 0xb8, !PT ;  /* 0x0000078002027812 */ /* 0x002fca00078eb8ff */
[----:B------:R3:W-:Y:S02]  /*0e10*/  STS [UR8+0x8], R2 ;  /* 0x00000802ff007988 */ /* 0x0007e40008000808 */
.L_x_32:
[----:B------:R-:W-:Y:S05]  /*0e20*/  @P3 BRA `(.L_x_34) ;  /* 0x0000000000283947 */ /* 0x000fea0003800000 */
[----:B-1-3--:R-:W1:Y:S02]  /*0e30*/  LDS R2, [UR8+0x8] ;  /* 0x00000808ff027984 */ /* 0x00ae640008000800 */
[----:B-1----:R-:W-:-:S05]  /*0e40*/  LOP3.LUT R2, R2, 0x1800, RZ, 0xb8, !PT ;  /* 0x0000180002027812 */ /* 0x002fca00078eb8ff */
[----:B------:R1:W-:Y:S02]  /*0e50*/  STS [UR8+0x8], R2 ;  /* 0x00000802ff007988 */ /* 0x0003e40008000808 */
.L_x_33:
[----:B------:R-:W-:Y:S05]  /*0e60*/  @P3 BREAK.RELIABLE B2 ;  /* 0x0000000000023942 */ /* 0x000fea0003800100 */
[----:B------:R-:W-:Y:S05]  /*0e70*/  @P3 BRA `(.L_x_35) ;  /* 0x0000000000243947 */ /* 0x000fea0003800000 */
[----:B-1-345:R-:W1:Y:S01]  /*0e80*/  LDS R2, [UR8+0x8] ;  /* 0x00000808ff027984 */ /* 0x03ae620008000800 */
[----:B------:R-:W-:-:S05]  /*0e90*/  IMAD.MOV.U32 R3, RZ, RZ, 0x6000 ;  /* 0x00006000ff037424 */ /* 0x000fca00078e00ff */
[----:B-1----:R-:W-:-:S04]  /*0ea0*/  LOP3.LUT R2, R2, 0x2000, R3, 0xd8, !PT ;  /* 0x0000200002027812 */ /* 0x002fc800078ed803 */
[----:B------:R-:W-:-:S05]  /*0eb0*/  LOP3.LUT R2, R2, 0x400000, RZ, 0xb8, !PT ;  /* 0x0040000002027812 */ /* 0x000fca00078eb8ff */
[----:B------:R4:W-:Y:S02]  /*0ec0*/  STS [UR8+0x8], R2 ;  /* 0x00000802ff007988 */ /* 0x0009e40008000808 */
.L_x_34:
[----:B------:R-:W-:Y:S05]  /*0ed0*/  BSYNC.RELIABLE B2 ;  /* 0x0000000000027941 */ /* 0x000fea0003800100 */
.L_x_30:
[----:B-1-34-:R-:W1:Y:S02]  /*0ee0*/  @!P3 LDS R2, [UR8+0x8] ;  /* 0x00000808ff02b984 */ /* 0x01ae640008000800 */
[----:B-1----:R-:W-:-:S05]  /*0ef0*/  @!P3 LOP3.LUT R2, R2, 0x8000, RZ, 0xb8, !PT ;  /* 0x000080000202b812 */ /* 0x002fca00078eb8ff */
[----:B------:R1:W-:Y:S02]  /*0f00*/  @!P3 STS [UR8+0x8], R2 ;  /* 0x00000802ff00b988 */ /* 0x0003e40008000808 */
.L_x_35:
[----:B------:R-:W-:Y:S05]  /*0f10*/  BSYNC.RECONVERGENT B3 ;  /* 0x0000000000037941 */ /* 0x000fea0003800200 */
.L_x_29:
[----:B------:R-:W-:Y:S05]  /*0f20*/  WARPSYNC.ALL ;  /* 0x0000000000007948 */ /* 0x000fea0003800000 */
[----:B------:R-:W-:Y:S01]  /*0f30*/  NOP ;  /* 0x0000000000007918 */ /* 0x000fe20000000000 */
[----:B------:R-:W-:-:S04]  /*0f40*/  UIADD3 UR5, UPT, UPT, UR4, 0x80, URZ ;  /* 0x0000008004057890 */ /* 0x000fc8000fffe0ff */
[----:B------:R-:W-:-:S04]  /*0f50*/  UIADD3 UR26, UP0, UPT, UR5, UR20, URZ ;  /* 0x00000014051a7290 */ /* 0x000fc8000ff1e0ff */
[----:B------:R-:W-:Y:S01]  /*0f60*/  ULEA.HI.X.SX32 UR27, UR5, UR21, 0x1, UP0 ;  /* 0x00000015051b7291 */ /* 0x000fe200080f0eff */
[----:B------:R-:W-:Y:S11]  /*0f70*/  @P0 BRA `(.L_x_36) ;  /* 0x0000000000300947 */ /* 0x000ff60003800000 */
[----:B-1-345:R-:W1:Y:S01]  /*0f80*/  S2R R2, SR_LANEID ;  /* 0x0000000000027919 */ /* 0x03ae620000000000 */
[----:B------:R-:W-:Y:S05]  /*0f90*/  WARPSYNC.ALL ;  /* 0x0000000000007948 */ /* 0x000fea0003800000 */
[----:B------:R-:W-:Y:S01]  /*0fa0*/  NOP ;  /* 0x0000000000007918 */ /* 0x000fe20000000000 */
[----:B-1----:R-:W-:-:S05]  /*0fb0*/  IMAD.SHL.U32 R8, R2, 0x4, RZ ;  /* 0x0000000402087824 */ /* 0x002fca00078e00ff */
[----:B------:R-:W1:Y:S01]  /*0fc0*/  LDS R7, [R8+UR8] ;  /* 0x0000000808077984 */ /* 0x000e620008000800 */
[----:B------:R-:W-:-:S05]  /*0fd0*/  IADD3 R2, P1, PT, R8, UR26, RZ ;  /* 0x0000001a08027c10 */ /* 0x000fca000ff3e0ff */
[----:B------:R-:W-:-:S05]  /*0fe0*/  IMAD.X R3, RZ, RZ, UR27, P1 ;  /* 0x0000001bff037e24 */ /* 0x000fca00088e06ff */
[----:B-1----:R1:W3:Y:S01]  /*0ff0*/  ATOMG.E.EXCH.STRONG.GPU PT, RZ, [R2], R7 ;  /* 0x0000000702ff73a8 */ /* 0x0022e200041ee100 */
[----:B------:R-:W-:-:S04]  /*1000*/  DEPBAR {5,4,3,2,1,0} ;  /* 0x0000003f0000791a */ /* 0x000fc80000000000 */
[----:B------:R-:W4:Y:S02]  /*1010*/  CCTL.E.C.LDCU.IV.DEEP [UR26] ;  /* 0x000000001a007540 */ /* 0x000f240009c08000 */
[----:B----4-:R1:W-:Y:S01]  /*1020*/  UTMACCTL.IV [UR26] ;  /* 0x000000001a0079b9 */ /* 0x0103e20008000000 */
[----:B------:R-:W-:Y:S01]  /*1030*/  NOP ;  /* 0x0000000000007918 */ /* 0x000fe20000000000 */
.L_x_36:
[----:B------:R-:W-:Y:S05]  /*1040*/  @P0 BRA `(.L_x_37) ;  /* 0x00000000000c0947 */ /* 0x000fea0003800000 */
[----:B------:R0:W-:Y:S01]  /*1050*/  UTMACMDFLUSH ;  /* 0x00000000000079b7 */ /* 0x0001e20000000000 */
[----:B------:R-:W-:Y:S05]  /*1060*/  @P0 BRA `(.L_x_37) ;  /* 0x0000000000040947 */ /* 0x000fea0003800000 */
[----:B------:R-:W-:-:S04]  /*1070*/  DEPBAR.LE SB0, 0x0 ;  /* 0x000080000000791a */ /* 0x000fc80000000000 */
.L_x_37:
[----:B------:R-:W-:Y:S05]  /*1080*/  WARPSYNC.ALL ;  /* 0x0000000000007948 */ /* 0x000fea0003800000 */
[----:B------:R-:W-:Y:S01]  /*1090*/  NOP ;  /* 0x0000000000007918 */ /* 0x000fe20000000000 */
[----:B---3--:R-:W-:Y:S06]  /*10a0*/  BAR.SYNC.DEFER_BLOCKING 0x0 ;  /* 0x0000000000007b1d */ /* 0x008fec0000010000 */
[----:B------:R-:W-:Y:S02]  /*10b0*/  BSSY.RECONVERGENT B3, `(.L_x_38) ;  /* 0x000000b000037945 */ /* 0x000fe40003800200 */
[----:B------:R-:W-:Y:S06]  /*10c0*/  BAR.SYNC.DEFER_BLOCKING 0x0 ;  /* 0x0000000000007b1d */ /* 0x000fec0000010000 */
[----:B------:R3:W-:Y:S01]  /*10d0*/  @!P0 STS [R4], RZ ;  /* 0x000000ff04008388 */ /* 0x0007e20000000800 */
[----:B------:R-:W-:Y:S01]  /*10e0*/  NOP ;  /* 0x0000000000007918 */ /* 0x000fe20000000000 */
[----:B------:R-:W-:Y:S05]  /*10f0*/  @P3 BRA `(.L_x_39) ;  /* 0x0000000000183947 */ /* 0x000fea0003800000 */
[----:B-1--45:R-:W1:Y:S01]  /*1100*/  LDS R2, [UR8+0x8] ;  /* 0x00000808ff027984 */ /* 0x032e620008000800 */
[----:B------:R-:W4:Y:S01]  /*1110*/  LDC.64 R8, c[0x0][0x390] ;  /* 0x0000e400ff087b82 */ /* 0x000f220000000a00 */
[----:B------:R-:W-:Y:S02]  /*1120*/  IMAD.MOV.U32 R3, RZ, RZ, 0x70 ;  /* 0x00000070ff037424 */ /* 0x000fe400078e00ff */
[----:B----4-:R4:W-:Y:S03]  /*1130*/  STS.64 [UR8], R8 ;  /* 0x00000008ff007988 */ /* 0x0109e60008000a08 */
[----:B-1----:R-:W-:-:S05]  /*1140*/  LOP3.LUT R2, R2, 0x10, R3, 0xd8, !PT ;  /* 0x0000001002027812 */ /* 0x002fca00078ed803 */
[----:B------:R4:W-:Y:S02]  /*1150*/  STS [UR8+0x8], R2 ;  /* 0x00000802ff007988 */ /* 0x0009e40008000808 */
.L_x_39:
[----:B-1----:R-:W-:Y:S05]  /*1160*/  BSYNC.RECONVERGENT B3 ;  /* 0x0000000000037941 */ /* 0x002fea0003800200 */
.L_x_38:
[----:B------:R-:W-:Y:S04]  /*1170*/  BSSY.RECONVERGENT B4, `(.L_x_40) ;  /* 0x0000033000047945 */ /* 0x000fe80003800200 */
[----:B------:R-:W-:Y:S04]  /*1180*/  BSSY.RELIABLE B3, `(.L_x_41) ;  /* 0x000002e000037945 */ /* 0x000fe80003800100 */
[----:B------:R-:W-:Y:S05]  /*1190*/  @P3 BRA `(.L_x_42) ;  /* 0x0000000000243947 */ /* 0x000fea0003800000 */
[----:B----45:R-:W1:Y:S01]  /*11a0*/  LDS R2, [UR8+0x34] ;  /* 0x00003408ff027984 */ /* 0x030e620008000800 */
[----:B------:R-:W-:-:S05]  /*11b0*/  IMAD.MOV.U32 R3, RZ, RZ, 0x7f000000 ;  /* 0x7f000000ff037424 */ /* 0x000fca00078e00ff */
[----:B-1----:R-:W-:-:S05]  /*11c0*/  LOP3.LUT R2, R2, 0xff000000, R3, 0xb8, !PT ;  /* 0xff00000002027812 */ /* 0x002fca00078eb803 */
[----:B------:R1:W-:Y:S01]  /*11d0*/  STS [UR8+0x34], R2 ;  /* 0x00003402ff007988 */ /* 0x0003e20008000808 */
[----:B------:R-:W-:Y:S05]  /*11e0*/  @P3 BRA `(.L_x_43) ;  /* 0x0000000000183947 */ /* 0x000fea0003800000 */
[----:B-1----:R-:W1:Y:S01]  /*11f0*/  LDS R2, [UR8+0x38] ;  /* 0x00003808ff027984 */ /* 0x002e620008000800 */
[----:B------:R-:W-:-:S05]  /*1200*/  IMAD.MOV.U32 R3, RZ, RZ, 0x3f ;  /* 0x0000003fff037424 */ /* 0x000fca00078e00ff */
[----:B-1----:R-:W-:-:S05]  /*1210*/  LOP3.LUT R2, R2, 0xff, R3, 0xb8, !PT ;  /* 0x000000ff02027812 */ /* 0x002fca00078eb803 */
[----:B------:R1:W-:Y:S02]  /*1220*/  STS [UR8+0x38], R2 ;  /* 0x00003802ff007988 */ /* 0x0003e40008000808 */
.L_x_42:
[----:B------:R-:W-:Y:S05]  /*1230*/  @P3 BRA `(.L_x_44) ;  /* 0x00000000000c3947 */ /* 0x000fea0003800000 */
[----:B------:R1:W-:Y:S02]  /*1240*/  STS [UR8+0x20], R5 ;  /* 0x00002005ff007988 */ /* 0x0003e40008000808 */
.L_x_43:
[----:B------:R-:W-:Y:S05]  /*1250*/  @P3 BRA `(.L_x_45) ;  /* 0x0000000000243947 */ /* 0x000fea0003800000 */
[----:B------:R1:W-:Y:S02]  /*1260*/  STS [UR8+0x24], R6 ;  /* 0x00002406ff007988 */ /* 0x0003e40008000808 */
.L_x_44:
[----:B------:R-:W-:Y:S05]  /*1270*/  @P3 BRA `(.L_x_46) ;  /* 0x00000000002c3947 */ /* 0x000fea0003800000 */
[----:B-1--45:R-:W1:Y:S01]  /*1280*/  LDS R2, [UR8+0x1c] ;  /* 0x00001c08ff027984 */ /* 0x032e620008000800 */
[----:B------:R-:W4:Y:S02]  /*1290*/  LDC.64 R6, c[0x0][0x3b8] ;  /* 0x0000ee00ff067b82 */ /* 0x000f240000000a00 */
[--C-:B----4-:R-:W-:Y:S02]  /*12a0*/  SHF.R.U32.HI R5, RZ, 0x4, R7.reuse ;  /* 0x00000004ff057819 */ /* 0x110fe40000011607 */
[----:B------:R-:W-:-:S05]  /*12b0*/  SHF.R.U64 R3, R6, 0x4, R7 ;  /* 0x0000000406037819 */ /* 0x000fca0000001207 */
[----:B------:R4:W-:Y:S01]  /*12c0*/  STS [UR8+0xc], R3 ;  /* 0x00000c03ff007988 */ /* 0x0009e20008000808 */
[----:B-1----:R-:W-:-:S05]  /*12d0*/  LOP3.LUT R2, R2, 0xf, R5, 0xb8, !PT ;  /* 0x0000000f02027812 */ /* 0x002fca00078eb805 */
[----:B------:R4:W-:Y:S02]  /*12e0*/  STS [UR8+0x1c], R2 ;  /* 0x00001c02ff007988 */ /* 0x0009e40008000808 */
.L_x_45:
[----:B------:R-:W-:Y:S05]  /*12f0*/  @P3 BRA `(.L_x_47) ;  /* 0x00000000001c3947 */ /* 0x000fea0003800000 */
[----:B-1--45:R-:W1:Y:S02]  /*1300*/  LDS R2, [UR8+0x34] ;  /* 0x00003408ff027984 */ /* 0x032e640008000800 */
[----:B-1----:R-:W-:-:S05]  /*1310*/  LOP3.LUT R2, R2, 0x7, RZ, 0xb8, !PT ;  /* 0x0000000702027812 */ /* 0x002fca00078eb8ff */
[----:B------:R1:W-:Y:S02]  /*1320*/  STS [UR8+0x34], R2 ;  /* 0x00003402ff007988 */ /* 0x0003e40008000808 */
.L_x_46:
[----:B------:R-:W-:Y:S05]  /*1330*/  @P3 BRA `(.L_x_48) ;  /* 0x00000000001c3947 */ /* 0x000fea0003800000 */
[----:B-1--45:R-:W1:Y:S02]  /*1340*/  LDS R2, [UR8+0x34] ;  /* 0x00003408ff027984 */ /* 0x032e640008000800 */
[----:B-1----:R-:W-:-:S05]  /*1350*/  LOP3.LUT R2, R2, 0x38, RZ, 0xb8, !PT ;  /* 0x0000003802027812 */ /* 0x002fca00078eb8ff */
[----:B------:R1:W-:Y:S02]  /*1360*/  STS [UR8+0x34], R2 ;  /* 0x00003402ff007988 */ /* 0x0003e40008000808 */
.L_x_47:
[----:B------:R-:W-:Y:S05]  /*1370*/  @P3 BRA `(.L_x_49) ;  /* 0x00000000001c3947 */ /* 0x000fea0003800000 */
[----:B-1--45:R-:W1:Y:S02]  /*1380*/  LDS R2, [UR8+0x8] ;  /* 0x00000808ff027984 */ /* 0x032e640008000800 */
[----:B-1----:R-:W-:-:S05]  /*1390*/  LOP3.LUT R2, R2, 0x780, RZ, 0xb8, !PT ;  /* 0x0000078002027812 */ /* 0x002fca00078eb8ff */
[----:B------:R1:W-:Y:S02]  /*13a0*/  STS [UR8+0x8], R2 ;  /* 0x00000802ff007988 */ /* 0x0003e40008000808 */
.L_x_48:
[----:B------:R-:W-:Y:S05]  /*13b0*/  @P3 BRA `(.L_x_50) ;  /* 0x0000000000283947 */ /* 0x000fea0003800000 */
[----:B-1--45:R-:W1:Y:S02]  /*13c0*/  LDS R2, [UR8+0x8] ;  /* 0x00000808ff027984 */ /* 0x032e640008000800 */
[----:B-1----:R-:W-:-:S05]  /*13d0*/  LOP3.LUT R2, R2, 0x1800, RZ, 0xb8, !PT ;  /* 0x0000180002027812 */ /* 0x002fca00078eb8ff */
[----:B------:R1:W-:Y:S02]  /*13e0*/  STS [UR8+0x8], R2 ;  /* 0x00000802ff007988 */ /* 0x0003e40008000808 */
.L_x_49:
[----:B------:R-:W-:Y:S05]  /*13f0*/  @P3 BREAK.RELIABLE B3 ;  /* 0x0000000000033942 */ /* 0x000fea0003800100 */
[----:B------:R-:W-:Y:S05]  /*1400*/  @P3 BRA `(.L_x_51) ;  /* 0x0000000000243947 */ /* 0x000fea0003800000 */
[----:B-1--45:R-:W1:Y:S01]  /*1410*/  LDS R2, [UR8+0x8] ;  /* 0x00000808ff027984 */ /* 0x032e620008000800 */
[----:B------:R-:W-:-:S05]  /*1420*/  IMAD.MOV.U32 R3, RZ, RZ, 0x6000 ;  /* 0x00006000ff037424 */ /* 0x000fca00078e00ff */
[----:B-1----:R-:W-:-:S04]  /*1430*/  LOP3.LUT R2, R2, 0x6000, R3, 0xd8, !PT ;  /* 0x0000600002027812 */ /* 0x002fc800078ed803 */
[----:B------:R-:W-:-:S05]  /*1440*/  LOP3.LUT R2, R2, 0x400000, RZ, 0xb8, !PT ;  /* 0x0040000002027812 */ /* 0x000fca00078eb8ff */
[----:B------:R1:W-:Y:S02]  /*1450*/  STS [UR8+0x8], R2 ;  /* 0x00000802ff007988 */ /* 0x0003e40008000808 */
.L_x_50:
[----:B------:R-:W-:Y:S05]  /*1460*/  BSYNC.RELIABLE B3 ;  /* 0x0000000000037941 */ /* 0x000fea0003800100 */
.L_x_41:
[----:B-1--45:R-:W1:Y:S02]  /*1470*/  @!P3 LDS R2, [UR8+0x8] ;  /* 0x00000808ff02b984 */ /* 0x032e640008000800 */
[----:B-1----:R-:W-:-:S05]  /*1480*/  @!P3 LOP3.LUT R2, R2, 0x8000, RZ, 0xb8, !PT ;  /* 0x000080000202b812 */ /* 0x002fca00078eb8ff */
[----:B------:R1:W-:Y:S02]  /*1490*/  @!P3 STS [UR8+0x8], R2 ;  /* 0x00000802ff00b988 */ /* 0x0003e40008000808 */
.L_x_51:
[----:B------:R-:W-:Y:S05]  /*14a0*/  BSYNC.RECONVERGENT B4 ;  /* 0x0000000000047941 */ /* 0x000fea0003800200 */
.L_x_40:
[----:B------:R-:W-:Y:S05]  /*14b0*/  WARPSYNC.ALL ;  /* 0x0000000000007948 */ /* 0x000fea0003800000 */
[----:B------:R-:W-:Y:S01]  /*14c0*/  NOP ;  /* 0x0000000000007918 */ /* 0x000fe20000000000 */
[----:B------:R-:W-:-:S04]  /*14d0*/  UIADD3 UR4, UPT, UPT, UR4, 0x100, URZ ;  /* 0x0000010004047890 */ /* 0x000fc8000fffe0ff */
[----:B------:R-:W-:-:S04]  /*14e0*/  UIADD3 UR20, UP0, UPT, UR4, UR20, URZ ;  /* 0x0000001404147290 */ /* 0x000fc8000ff1e0ff */
[----:B------:R-:W-:Y:S01]  /*14f0*/  ULEA.HI.X.SX32 UR21, UR4, UR21, 0x1, UP0 ;  /* 0x0000001504157291 */ /* 0x000fe200080f0eff */
[----:B------:R-:W-:Y:S11]  /*1500*/  @P0 BRA `(.L_x_52) ;  /* 0x0000000000300947 */ /* 0x000ff60003800000 */
[----:B-1--45:R-:W1:Y:S01]  /*1510*/  S2R R2, SR_LANEID ;  /* 0x0000000000027919 */ /* 0x032e620000000000 */
[----:B------:R-:W-:Y:S05]  /*1520*/  WARPSYNC.ALL ;  /* 0x0000000000007948 */ /* 0x000fea0003800000 */
[----:B------:R-:W-:Y:S01]  /*1530*/  NOP ;  /* 0x0000000000007918 */ /* 0x000fe20000000000 */
[----:B-123--:R-:W-:-:S05]  /*1540*/  IMAD.SHL.U32 R4, R2, 0x4, RZ ;  /* 0x0000000402047824 */ /* 0x00efca00078e00ff */
        /* <DEDUP_REMOVED lines=8> */
.L_x_52:
[----:B------:R-:W-:Y:S05]  /*15d0*/  @P0 BRA `(.L_x_53) ;  /* 0x00000000000c0947 */ /* 0x000fea0003800000 */
[----:B------:R0:W-:Y:S01]  /*15e0*/  UTMACMDFLUSH ;  /* 0x00000000000079b7 */ /* 0x0001e20000000000 */
[----:B------:R-:W-:Y:S05]  /*15f0*/  @P0 BRA `(.L_x_53) ;  /* 0x0000000000040947 */ /* 0x000fea0003800000 */
[----:B------:R-:W-:-:S04]  /*1600*/  DEPBAR.LE SB0, 0x0 ;  /* 0x000080000000791a */ /* 0x000fc80000000000 */
.L_x_53:
[----:B------:R-:W-:Y:S05]  /*1610*/  WARPSYNC.ALL ;  /* 0x0000000000007948 */ /* 0x000fea0003800000 */
[----:B------:R-:W-:Y:S01]  /*1620*/  NOP ;  /* 0x0000000000007918 */ /* 0x000fe20000000000 */
[----:B--2---:R-:W-:Y:S01]  /*1630*/  BAR.SYNC.DEFER_BLOCKING 0x0 ;  /* 0x0000000000007b1d */ /* 0x004fe20000010000 */
[----:B-1--45:R-:W-:Y:S01]  /*1640*/  SHF.R.U32.HI R2, RZ, 0x5, R0 ;  /* 0x00000005ff027819 */ /* 0x032fe20000011600 */
[----:B------:R-:W-:-:S03]  /*1650*/  USHF.L.U32 UR15, UR15, 0x8, URZ ;  /* 0x000000080f0f7899 */ /* 0x000fc600080006ff */
[----:B------:R-:W-:Y:S01]  /*1660*/  R2UR UR22, R2 ;  /* 0x00000000021672ca */ /* 0x000fe200000e0000 */
[----:B------:R-:W-:Y:S01]  /*1670*/  VOTEU.ALL UP0, P3 ;  /* 0x0000000000ff7886 */ /* 0x000fe20001800000 */
[----:B------:R-:W-:Y:S01]  /*1680*/  UMOV UR4, 0x1 ;  /* 0x0000000100047882 */ /* 0x000fe20000000000 */
[----:B------:R-:W-:Y:S01]  /*1690*/  VOTEU.ALL UP1, P3 ;  /* 0x0000000000ff7886 */ /* 0x000fe20001820000 */
[----:B------:R-:W-:Y:S02]  /*16a0*/  BSSY.RECONVERGENT B4, `(.L_x_54) ;  /* 0x0000018000047945 */ /* 0x000fe40003800200 */
[----:B------:R-:W-:-:S04]  /*16b0*/  @!UP0 UIADD3 UR10, UPT, UPT, -UR4, 0x100000, URZ ;  /* 0x00100000040a8890 */ /* 0x000fc8000fffe1ff */
[----:B------:R-:W-:Y:S02]  /*16c0*/  @!UP0 USHF.L.U32 UR11, UR10, 0xb, URZ ;  /* 0x0000000b0a0b8899 */ /* 0x000fe400080006ff */
[----:B------:R-:W-:Y:S02]  /*16d0*/  @!UP0 USHF.L.U32 UR10, UR10, 0x1, URZ ;  /* 0x000000010a0a8899 */ /* 0x000fe400080006ff */
[----:B------:R-:W-:-:S04]  /*16e0*/  @!UP0 UIADD3 UR4, UPT, UPT, -UR4, 0x100000, URZ ;  /* 0x0010000004048890 */ /* 0x000fc8000fffe1ff */
[----:B------:R-:W-:Y:S02]  /*16f0*/  @!UP0 USHF.L.U32 UR5, UR4, 0xb, URZ ;  /* 0x0000000b04058899 */ /* 0x000fe400080006ff */
[----:B------:R-:W-:Y:S01]  /*1700*/  @!UP0 USHF.L.U32 UR4, UR4, 0x1, URZ ;  /* 0x0000000104048899 */ /* 0x000fe200080006ff */
[----:B------:R-:W-:Y:S01]  /*1710*/  VOTEU.ALL UP0, P3 ;  /* 0x0000000000ff7886 */ /* 0x000fe20001800000 */
[----:B------:R-:W1:Y:S04]  /*1720*/  FENCE.VIEW.ASYNC.S ;  /* 0x00000000000073c6 */ /* 0x000e680000000000 */
[----:B-1----:R1:W2:Y:S06]  /*1730*/  @!UP0 SYNCS.EXCH.64 URZ, [UR8+0x7800], UR10 ;  /* 0x0078000a08ff85b2 */ /* 0x0022ac0008000100 */
[----:B------:R1:W2:Y:S02]  /*1740*/  @!UP1 SYNCS.EXCH.64 URZ, [UR8+0x7820], UR4 ;  /* 0x0078200408ff95b2 */ /* 0x0002a40008000100 */
[----:B--2---:R-:W-:Y:S06]  /*1750*/  BAR.SYNC.DEFER_BLOCKING 0x0 ;  /* 0x0000000000007b1d */ /* 0x004fec0000010000 */
[----:B------:R-:W-:Y:S05]  /*1760*/  @P3 BRA `(.L_x_55) ;  /* 0x00000000002c3947 */ /* 0x000fea0003800000 */
[----:B-1----:R-:W-:Y:S02]  /*1770*/  UMOV UR4, 0x1 ;  /* 0x0000000100047882 */ /* 0x002fe40000000000 */
[----:B------:R-:W-:-:S04]  /*1780*/  UIADD3 UR10, UPT, UPT, -UR4, 0x100000, URZ ;  /* 0x00100000040a7890 */ /* 0x000fc8000fffe1ff */
[----:B------:R-:W-:Y:S02]  /*1790*/  USHF.L.U32 UR11, UR10, 0xb, URZ ;  /* 0x0000000b0a0b7899 */ /* 0x000fe400080006ff */
[----:B------:R-:W-:Y:S02]  /*17a0*/  USHF.L.U32 UR10, UR10, 0x1, URZ ;  /* 0x000000010a0a7899 */ /* 0x000fe400080006ff */
[----:B------:R-:W-:-:S04]  /*17b0*/  UIADD3 UR4, UPT, UPT, -UR4, 0x100000, URZ ;  /* 0x0010000004047890 */ /* 0x000fc8000fffe1ff */
[----:B------:R-:W-:Y:S02]  /*17c0*/  USHF.L.U32 UR5, UR4, 0xb, URZ ;  /* 0x0000000b04057899 */ /* 0x000fe400080006ff */
[----:B------:R-:W-:Y:S01]  /*17d0*/  USHF.L.U32 UR4, UR4, 0x1, URZ ;  /* 0x0000000104047899 */ /* 0x000fe200080006ff */
[----:B------:R-:W1:Y:S03]  /*17e0*/  FENCE.VIEW.ASYNC.S ;  /* 0x00000000000073c6 */ /* 0x000e660000000000 */
[----:B-1----:R2:W4:Y:S08]  /*17f0*/  SYNCS.EXCH.64 URZ, [UR8+0x7808], UR10 ;  /* 0x0078080a08ff75b2 */ /* 0x0025300008000100 */
[----:B------:R2:W5:Y:S02]  /*1800*/  SYNCS.EXCH.64 URZ, [UR8+0x7828], UR4 ;  /* 0x0078280408ff75b2 */ /* 0x0005640008000100 */
[----:B--2---:R-:W-:Y:S01]  /*1810*/  NOP ;  /* 0x0000000000007918 */ /* 0x004fe20000000000 */
.L_x_55:
[----:B-1----:R-:W-:Y:S05]  /*1820*/  BSYNC.RECONVERGENT B4 ;  /* 0x0000000000047941 */ /* 0x002fea0003800200 */
.L_x_54:
[----:B----45:R-:W-:Y:S01]  /*1830*/  BAR.SYNC.DEFER_BLOCKING 0x0 ;  /* 0x0000000000007b1d */ /* 0x030fe20000010000 */
[----:B------:R-:W-:Y:S01]  /*1840*/  UIADD3 UR12, UPT, UPT, UR8, 0x7820, URZ ;  /* 0x00007820080c7890 */ /* 0x000fe2000fffe0ff */
[----:B------:R-:W-:Y:S01]  /*1850*/  ISETP.GE.AND P0, PT, R10, 0x1, PT ;  /* 0x000000010a00780c */ /* 0x000fe20003f06270 */
[----:B------:R-:W-:-:S03]  /*1860*/  USHF.L.U32 UR19, UR7, 0x6, URZ ;  /* 0x0000000607137899 */ /* 0x000fc600080006ff */
[----:B------:R-:W-:Y:S04]  /*1870*/  BSSY.RECONVERGENT B4, `(.L_x_56) ;  /* 0x000000d000047945 */ /* 0x000fe80003800200 */
[----:B------:R-:W-:Y:S05]  /*1880*/  @P3 BRA `(.L_x_57) ;  /* 0x00000000002c3947 */ /* 0x000fea0003800000 */
[----:B------:R-:W-:Y:S02]  /*1890*/  UMOV UR4, 0x1 ;  /* 0x0000000100047882 */ /* 0x000fe40000000000 */
[----:B------:R-:W-:-:S04]  /*18a0*/  UIADD3 UR10, UPT, UPT, -UR4, 0x100000, URZ ;  /* 0x00100000040a7890 */ /* 0x000fc8000fffe1ff */
[----:B------:R-:W-:Y:S02]  /*18b0*/  USHF.L.U32 UR11, UR10, 0xb, URZ ;  /* 0x0000000b0a0b7899 */ /* 0x000fe400080006ff */
[----:B------:R-:W-:Y:S02]  /*18c0*/  USHF.L.U32 UR10, UR10, 0x1, URZ ;  /* 0x000000010a0a7899 */ /* 0x000fe400080006ff */
[----:B------:R-:W-:-:S04]  /*18d0*/  UIADD3 UR4, UPT, UPT, -UR4, 0x100000, URZ ;  /* 0x0010000004047890 */ /* 0x000fc8000fffe1ff */
[----:B------:R-:W-:Y:S02]  /*18e0*/  USHF.L.U32 UR5, UR4, 0xb, URZ ;  /* 0x0000000b04057899 */ /* 0x000fe400080006ff */
[----:B------:R-:W-:Y:S01]  /*18f0*/  USHF.L.U32 UR4, UR4, 0x1, URZ ;  /* 0x0000000104047899 */ /* 0x000fe200080006ff */
[----:B------:R-:W1:Y:S03]  /*1900*/  FENCE.VIEW.ASYNC.S ;  /* 0x00000000000073c6 */ /* 0x000e660000000000 */
[----:B-1----:R1:W2:Y:S08]  /*1910*/  SYNCS.EXCH.64 URZ, [UR8+0x7810], UR10 ;  /* 0x0078100a08ff75b2 */ /* 0x0022b00008000100 */
[----:B------:R1:W4:Y:S01]  /*1920*/  SYNCS.EXCH.64 URZ, [UR8+0x7830], UR4 ;  /* 0x0078300408ff75b2 */ /* 0x0003220008000100 */
[----:B------:R-:W-:Y:S01]  /*1930*/  NOP ;  /* 0x0000000000007918 */ /* 0x000fe20000000000 */
.L_x_57:
[----:B-1----:R-:W-:Y:S05]  /*1940*/  BSYNC.RECONVERGENT B4 ;  /* 0x0000000000047941 */ /* 0x002fea0003800200 */
.L_x_56:
[----:B------:R-:W-:Y:S05]  /*1950*/  @!P0 BRA `(.L_x_58) ;  /* 0x0000000400cc8947 */ /* 0x000fea0003800000 */
[----:B--2-4-:R-:W-:Y:S01]  /*1960*/  BAR.SYNC.DEFER_BLOCKING 0x0 ;  /* 0x0000000000007b1d */ /* 0x014fe20000010000 */
[----:B------:R-:W-:Y:S01]  /*1970*/  ELECT P1, URZ, PT ;  /* 0x0000000000ff782f */ /* 0x000fe20003820000 */
[----:B------:R-:W-:Y:S01]  /*1980*/  @!P3 IMAD.MOV.U32 R2, RZ, RZ, 0x2800 ;  /* 0x00002800ff02b424 */ /* 0x000fe200078e00ff */
[----:B------:R-:W-:Y:S02]  /*1990*/  UIADD3 UR16, UPT, UPT, UR8, 0x6000, URZ ;  /* 0x0000600008107890 */ /* 0x000fe4000fffe0ff */
[----:B------:R-:W-:Y:S02]  /*19a0*/  ISETP.LT.U32.AND P1, PT, R132, 0x20, P1 ;  /* 0x000000208400780c */ /* 0x000fe40000f21070 */
[----:B------:R-:W-:Y:S01]  /*19b0*/  ELECT P0, URZ, PT ;  /* 0x0000000000ff782f */ /* 0x000fe20003800000 */
[----:B------:R-:W-:-:S03]  /*19c0*/  UMOV UR11, UR15 ;  /* 0x0000000f000b7c82 */ /* 0x000fc60008000000 */
[----:B------:R-:W-:-:S07]  /*19d0*/  ISETP.LT.U32.AND P0, PT, R132, 0x20, P0 ;  /* 0x000000208400780c */ /* 0x000fce0000701070 */
[----:B------:R-:W-:Y:S01]  /*19e0*/  VOTEU.ANY UP0, P1 ;  /* 0x0000000000ff7886 */ /* 0x000fe20000800100 */
[----:B------:R-:W-:-:S04]  /*19f0*/  VOTEU.ANY UP2, P1 ;  /* 0x0000000000ff7886 */ /* 0x000fc80000840100 */
[----:B------:R-:W-:Y:S02]  /*1a00*/  @UP0 UIADD3 UR17, UPT, UPT, UR8, 0x7800, URZ ;  /* 0x0000780008110890 */ /* 0x000fe4000fffe0ff */
[----:B------:R1:W-:Y:S01]  /*1a10*/  @!P3 SYNCS.ARRIVE.TRANS64 RZ, [UR8+0x7800], R2 ;  /* 0x00780002ffffb9a7 */ /* 0x0003e20008000008 */
[----:B------:R-:W-:Y:S01]  /*1a20*/  @UP0 UMOV UR18, URZ ;  /* 0x000000ff00120c82 */ /* 0x000fe20008000000 */
[----:B------:R-:W-:Y:S01]  /*1a30*/  BAR.SYNC.DEFER_BLOCKING 0x0 ;  /* 0x0000000000007b1d */ /* 0x000fe20000010000 */
[----:B------:R-:W-:-:S05]  /*1a40*/  UISETP.NE.U32.AND UP0, UPT, UR22, URZ, UPT ;  /* 0x000000ff1600728c */ /* 0x000fca000bf05070 */
[----:B------:R-:W-:Y:S01]  /*1a50*/  VOTEU.ANY UP1, P0 ;  /* 0x0000000000ff7886 */ /* 0x000fe20000020100 */
[----:B------:R-:W-:-:S04]  /*1a60*/  VOTEU.ANY UP3, P0 ;  /* 0x0000000000ff7886 */ /* 0x000fc80000060100 */
[----:B------:R-:W-:Y:S01]  /*1a70*/  @UP1 UIADD3 UR9, UPT, UPT, UR8, 0x7800, URZ ;  /* 0x0000780008091890 */ /* 0x000fe2000fffe0ff */
[----:B------:R-:W-:Y:S01]  /*1a80*/  @UP1 UMOV UR10, URZ ;  /* 0x000000ff000a1c82 */ /* 0x000fe20008000000 */
[----:B------:R1:W-:Y:S01]  /*1a90*/  @UP2 UTMALDG.2D [UR16], [UR24] ;  /* 0x00000010180025b4 */ /* 0x0003e20008008000 */
[----:B------:R2:W-:Y:S06]  /*1aa0*/  MEMBAR.ALL.CTA ;  /* 0x0000000000007992 */ /* 0x0005ec0000008000 */
[----:B--2---:R-:W2:Y:S02]  /*1ab0*/  FENCE.VIEW.ASYNC.S ;  /* 0x00000000000073c6 */ /* 0x004ea40000000000 */
[----:B--2---:R-:W-:Y:S06]  /*1ac0*/  BAR.SYNC.DEFER_BLOCKING 0x0 ;  /* 0x0000000000007b1d */ /* 0x004fec0000010000 */
[----:B------:R1:W-:Y:S02]  /*1ad0*/  @UP3 UTMALDG.2D [UR8], [UR26] ;  /* 0x000000081a0035b4 */ /* 0x0003e40008008000 */
[----:B------:R-:W-:Y:S06]  /*1ae0*/  BAR.SYNC.DEFER_BLOCKING 0x0 ;  /* 0x0000000000007b1d */ /* 0x000fec0000010000 */
[----:B------:R-:W2:Y:S02]  /*1af0*/  SYNCS.PHASECHK.TRANS64.TRYWAIT P0, [UR8+0x7800], RZ ;  /* 0x007800ffff0075a7 */ /* 0x000ea40008001108 */
[----:B-12---:R-:W-:Y:S05]  /*1b00*/  @!P0 BRA `(.L_x_59) ;  /* 0x00000010000c8947 */ /* 0x006fea0003800000 */
.L_x_75:
[----:B------:R-:W-:Y:S05]  /*1b10*/  BRA.U UP0, `(.L_x_60) ;  /* 0x0000000100287547 */ /* 0x000fea000b800000 */
[----:B------:R-:W-:Y:S02]  /*1b20*/  USHF.R.U32.HI UR4, URZ, 0x4, UR16 ;  /* 0x00000004ff047899 */ /* 0x000fe40008011610 */
[----:B------:R-:W-:Y:S02]  /*1b30*/  USHF.R.U32.HI UR6, URZ, 0x4, UR8 ;  /* 0x00000004ff067899 */ /* 0x000fe40008011608 */
[----:B------:R-:W-:Y:S02]  /*1b40*/  USGXT.U32 UR4, UR4, 0xe ;  /* 0x0000000e0404789a */ /* 0x000fe40008000000 */
[----:B------:R-:W-:Y:S01]  /*1b50*/  USGXT.U32 UR6, UR6, 0xe ;  /* 0x0000000e0606789a */ /* 0x000fe20008000000 */
[----:B------:R-:W-:Y:S01]  /*1b60*/  UMOV UR10, 0x0 ;  /* 0x00000000000a7882 */ /* 0x000fe20000000000 */
[----:B------:R-:W-:Y:S01]  /*1b70*/  UMOV UR11, 0x4400010 ;  /* 0x04400010000b7882 */ /* 0x000fe20000000000 */
[----:B------:R-:W-:Y:S01]  /*1b80*/  UMOV UR5, 0xc0004010 ;  /* 0xc000401000057882 */ /* 0x000fe20000000000 */
[----:B------:R-:W-:-:S05]  /*1b90*/  UMOV UR7, 0xc0004010 ;  /* 0xc000401000077882 */ /* 0x000fca0000000000 */
[----:B------:R1:W-:Y:S01]  /*1ba0*/  UTCQMMA gdesc[UR4], gdesc[UR6], tmem[UR23], tmem[UR10], idesc[UR11], !UPT ;  /* 0x00ff0a06040075ea */ /* 0x0003e2000f800317 */
[----:B------:R-:W-:Y:S02]  /*1bb0*/  NOP ;  /* 0x0000000000007918 */ /* 0x000fe40000000000 */
.L_x_60:
[----:B------:R-:W-:Y:S01]  /*1bc0*/  ELECT P0, URZ, PT ;  /* 0x0000000000ff782f */ /* 0x000fe20003800000 */
[----:B-1----:R-:W-:Y:S01]  /*1bd0*/  UMOV UR4, UR12 ;  /* 0x0000000c00047c82 */ /* 0x002fe20008000000 */
[----:B------:R-:W-:Y:S02]  /*1be0*/  UMOV UR5, URZ ;  /* 0x000000ff00057c82 */ /* 0x000fe40008000000 */
[----:B------:R-:W-:-:S13]  /*1bf0*/  ISETP.LT.U32.AND P0, PT, R132, 0x20, P0 ;  /* 0x000000208400780c */ /* 0x000fda0000701070 */
[----:B------:R-:W-:Y:S01]  /*1c00*/  VOTEU.ANY UP0, P0 ;  /* 0x0000000000ff7886 */ /* 0x000fe20000000100 */
[----:B------:R-:W-:Y:S01]  /*1c10*/  VOTEU.ANY UP1, P0 ;  /* 0x0000000000ff7886 */ /* 0x000fe20000020100 */
[----:B------:R-:W-:-:S03]  /*1c20*/  ISETP.GE.U32.AND P0, PT, R10, 0x21, PT ;  /* 0x000000210a00780c */ /* 0x000fc60003f06070 */
[----:B------:R-:W-:Y:S02]  /*1c30*/  @UP0 UMOV UR4, UR4 ;  /* 0x0000000400040c82 */ /* 0x000fe40008000000 */
[----:B------:R1:W-:Y:S01]  /*1c40*/  @UP1 UTCBAR [UR4], URZ ;  /* 0x000000ff040013e9 */ /* 0x0003e200080000ff */
[----:B------:R-:W-:Y:S06]  /*1c50*/  BAR.SYNC.DEFER_BLOCKING 0x0 ;  /* 0x0000000000007b1d */ /* 0x000fec0000010000 */
[----:B------:R-:W2:Y:S02]  /*1c60*/  SYNCS.PHASECHK.TRANS64.TRYWAIT P1, [UR8+0x7820], RZ ;  /* 0x007820ffff0075a7 */ /* 0x000ea40008021108 */
[----:B-12---:R-:W-:Y:S05]  /*1c70*/  @!P1 BRA `(.L_x_61) ;  /* 0x0000000c00bc9947 */ /* 0x006fea0003800000 */
.L_x_76:
[----:B------:R-:W-:Y:S01]  /*1c80*/  UMOV UR4, URZ ;  /* 0x000000ff00047c82 */ /* 0x000fe20008000000 */
[----:B------:R-:W-:Y:S05]  /*1c90*/  @!P0 BRA `(.L_x_58) ;  /* 0x0000000000fc8947 */ /* 0x000fea0003800000 */
[----:B------:R-:W1:Y:S01]  /*1ca0*/  LDCU UR28, c[0x0][0x3a0] ;  /* 0x00007400ff1c77ac */ /* 0x000e620008000800 */
[----:B------:R-:W-:Y:S01]  /*1cb0*/  UMOV UR5, 0x1 ;  /* 0x0000000100057882 */ /* 0x000fe20000000000 */
[----:B------:R-:W-:-:S05]  /*1cc0*/  UMOV UR18, 0x20 ;  /* 0x0000002000127882 */ /* 0x000fca0000000000 */
.L_x_65:
[----:B------:R-:W-:Y:S01]  /*1cd0*/  BAR.SYNC.DEFER_BLOCKING 0x0 ;  /* 0x0000000000007b1d */ /* 0x000fe20000010000 */
[----:B------:R-:W-:Y:S01]  /*1ce0*/  ULEA UR9, UR5, UR8, 0x3 ;  /* 0x0000000805097291 */ /* 0x000fe2000f8e18ff */
[----:B------:R-:W-:Y:S01]  /*1cf0*/  @!P3 IMAD.MOV.U32 R2, RZ, RZ, 0x2800 ;  /* 0x00002800ff02b424 */ /* 0x000fe200078e00ff */
[----:B------:R-:W-:Y:S01]  /*1d00*/  ELECT P1, URZ, PT ;  /* 0x0000000000ff782f */ /* 0x000fe20003820000 */
[----:B------:R-:W-:-:S03]  /*1d10*/  ULEA UR16, UR5, UR8, 0xb ;  /* 0x0000000805107291 */ /* 0x000fc6000f8e58ff */
[----:B------:R-:W-:Y:S02]  /*1d20*/  ISETP.LT.U32.AND P1, PT, R132, 0x20, P1 ;  /* 0x000000208400780c */ /* 0x000fe40000f21070 */
[----:B------:R-:W-:Y:S01]  /*1d30*/  ELECT P0, URZ, PT ;  /* 0x0000000000ff782f */ /* 0x000fe20003800000 */
[----:B------:R-:W-:-:S03]  /*1d40*/  UIADD3 UR16, UPT, UPT, UR16, 0x6000, URZ ;  /* 0x0000600010107890 */ /* 0x000fc6000fffe0ff */
[----:B------:R-:W-:Y:S01]  /*1d50*/  ISETP.LT.U32.AND P0, PT, R132, 0x20, P0 ;  /* 0x000000208400780c */ /* 0x000fe20000701070 */
[----:B------:R-:W-:Y:S01]  /*1d60*/  ULEA UR12, UR5, UR8, 0xd ;  /* 0x00000008050c7291 */ /* 0x000fe2000f8e68ff */
[----:B------:R-:W-:Y:S01]  /*1d70*/  UMOV UR14, UR18 ;  /* 0x00000012000e7c82 */ /* 0x000fe20008000000 */
[----:B------:R-:W-:-:S04]  /*1d80*/  USHF.L.U32 UR6, UR4, 0x1f, URZ ;  /* 0x0000001f04067899 */ /* 0x000fc800080006ff */
[----:B------:R-:W-:Y:S01]  /*1d90*/  VOTEU.ANY UP0, P1 ;  /* 0x0000000000ff7886 */ /* 0x000fe20000800100 */
[----:B------:R2:W-:Y:S04]  /*1da0*/  @!P3 SYNCS.ARRIVE.TRANS64 RZ, [UR9+0x7800], R2 ;  /* 0x00780002ffffb9a7 */ /* 0x0005e80008000009 */
[----:B------:R-:W-:Y:S01]  /*1db0*/  @UP0 UIADD3 UR17, UPT, UPT, UR9, 0x7800, URZ ;  /* 0x0000780009110890 */ /* 0x000fe2000fffe0ff */
[----:B------:R-:W-:Y:S01]  /*1dc0*/  VOTEU.ANY UP0, P1 ;  /* 0x0000000000ff7886 */ /* 0x000fe20000800100 */
[----:B------:R-:W-:Y:S01]  /*1dd0*/  BAR.SYNC.DEFER_BLOCKING 0x0 ;  /* 0x0000000000007b1d */ /* 0x000fe20000010000 */
[----:B--2---:R-:W-:-:S05]  /*1de0*/  IMAD.U32 R2, RZ, RZ, UR6 ;  /* 0x00000006ff027e24 */ /* 0x004fca000f8e00ff */
[----:B------:R-:W-:-:S05]  /*1df0*/  VOTEU.ANY UP1, P0 ;  /* 0x0000000000ff7886 */ /* 0x000fca0000020100 */
[----:B------:R-:W-:Y:S01]  /*1e00*/  @UP1 UIADD3 UR13, UPT, UPT, UR9, 0x7800, URZ ;  /* 0x00007800090d1890 */ /* 0x000fe2000fffe0ff */
[----:B------:R-:W-:Y:S01]  /*1e10*/  VOTEU.ANY UP1, P0 ;  /* 0x0000000000ff7886 */ /* 0x000fe20000020100 */
[----:B------:R2:W-:Y:S01]  /*1e20*/  @UP0 UTMALDG.2D [UR16], [UR24] ;  /* 0x00000010180005b4 */ /* 0x0005e20008008000 */
[----:B------:R-:W-:Y:S01]  /*1e30*/  UISETP.NE.U32.AND UP0, UPT, UR22, URZ, UPT ;  /* 0x000000ff1600728c */ /* 0x000fe2000bf05070 */
[----:B------:R4:W-:Y:S06]  /*1e40*/  MEMBAR.ALL.CTA ;  /* 0x0000000000007992 */ /* 0x0009ec0000008000 */
[----:B----4-:R-:W4:Y:S02]  /*1e50*/  FENCE.VIEW.ASYNC.S ;  /* 0x00000000000073c6 */ /* 0x010f240000000000 */
[----:B----4-:R-:W-:Y:S06]  /*1e60*/  BAR.SYNC.DEFER_BLOCKING 0x0 ;  /* 0x0000000000007b1d */ /* 0x010fec0000010000 */
[----:B------:R2:W-:Y:S02]  /*1e70*/  @UP1 UTMALDG.2D [UR12], [UR26] ;  /* 0x0000000c1a0015b4 */ /* 0x0005e40008008000 */
[----:B------:R-:W-:Y:S06]  /*1e80*/  BAR.SYNC.DEFER_BLOCKING 0x0 ;  /* 0x0000000000007b1d */ /* 0x000fec0000010000 */
[----:B------:R-:W4:Y:S02]  /*1e90*/  SYNCS.PHASECHK.TRANS64.TRYWAIT P0, [UR9+0x7800], R2 ;  /* 0x00780002ff0075a7 */ /* 0x000f240008001109 */
[----:B--2-4-:R-:W-:Y:S05]  /*1ea0*/  @!P0 BRA `(.L_x_62) ;  /* 0x0000000c003c8947 */ /* 0x014fea0003800000 */
.L_x_77:
        /* <DEDUP_REMOVED lines=9> */
[----:B------:R2:W-:Y:S01]  /*1f40*/  UTCQMMA gdesc[UR6], gdesc[UR10], tmem[UR23], tmem[UR12], idesc[UR13], UPT ;  /* 0x00ff0c0a060075ea */ /* 0x0005e2000b800317 */
[----:B------:R-:W-:Y:S02]  /*1f50*/  NOP ;  /* 0x0000000000007918 */ /* 0x000fe40000000000 */
.L_x_63:
[----:B------:R-:W-:Y:S01]  /*1f60*/  ELECT P0, URZ, PT ;  /* 0x0000000000ff782f */ /* 0x000fe20003800000 */
[----:B--2---:R-:W-:-:S03]  /*1f70*/  UIADD3 UR6, UPT, UPT, UR9, 0x7820, URZ ;  /* 0x0000782009067890 */ /* 0x004fc6000fffe0ff */
[----:B------:R-:W-:Y:S01]  /*1f80*/  ISETP.LT.U32.AND P0, PT, R132, 0x20, P0 ;  /* 0x000000208400780c */ /* 0x000fe20000701070 */
[----:B------:R-:W-:-:S12]  /*1f90*/  UMOV UR7, URZ ;  /* 0x000000ff00077c82 */ /* 0x000fd80008000000 */
[----:B------:R-:W-:Y:S01]  /*1fa0*/  VOTEU.ANY UP0, P0 ;  /* 0x0000000000ff7886 */ /* 0x000fe20000000100 */
[----:B------:R-:W-:-:S04]  /*1fb0*/  VOTEU.ANY UP1, P0 ;  /* 0x0000000000ff7886 */ /* 0x000fc80000020100 */
[----:B------:R-:W-:Y:S02]  /*1fc0*/  @UP0 UMOV UR6, UR6 ;  /* 0x0000000600060c82 */ /* 0x000fe40008000000 */
[----:B------:R2:W-:Y:S01]  /*1fd0*/  @UP1 UTCBAR [UR6], URZ ;  /* 0x000000ff060013e9 */ /* 0x0005e200080000ff */
[----:B------:R-:W-:Y:S06]  /*1fe0*/  BAR.SYNC.DEFER_BLOCKING 0x0 ;  /* 0x0000000000007b1d */ /* 0x000fec0000010000 */
[----:B------:R-:W4:Y:S02]  /*1ff0*/  SYNCS.PHASECHK.TRANS64.TRYWAIT P0, [UR9+0x7820], R2 ;  /* 0x00782002ff0075a7 */ /* 0x000f240008001109 */
[----:B--2-4-:R-:W-:Y:S05]  /*2000*/  @!P0 BRA `(.L_x_64) ;  /* 0x0000000800f08947 */ /* 0x014fea0003800000 */
.L_x_78:
[----:B------:R-:W-:Y:S02]  /*2010*/  UIADD3 UR5, UPT, UPT, UR5, 0x1, URZ ;  /* 0x0000000105057890 */ /* 0x000fe4000fffe0ff */
[----:B------:R-:W-:Y:S02]  /*2020*/  UIADD3 UR18, UPT, UPT, UR18, 0x20, URZ ;  /* 0x0000002012127890 */ /* 0x000fe4000fffe0ff */
[----:B------:R-:W-:-:S04]  /*2030*/  UISETP.NE.U32.AND UP0, UPT, UR5, 0x3, UPT ;  /* 0x000000030500788c */ /* 0x000fc8000bf05070 */
[----:B------:R-:W-:Y:S02]  /*2040*/  USEL UR6, URZ, 0x1, UP0 ;  /* 0x00000001ff067887 */ /* 0x000fe40008000000 */
[----:B------:R-:W-:Y:S02]  /*2050*/  USEL UR5, UR5, URZ, UP0 ;  /* 0x000000ff05057287 */ /* 0x000fe40008000000 */
[----:B-1----:R-:W-:Y:S02]  /*2060*/  UISETP.GE.AND UP0, UPT, UR18, UR28, UPT ;  /* 0x0000001c1200728c */ /* 0x002fe4000bf06270 */
[----:B------:R-:W-:-:S07]  /*2070*/  ULOP3.LUT UR4, UR4, UR6, URZ, 0x3c, !UPT ;  /* 0x0000000604047292 */ /* 0x000fce000f8e3cff */
[----:B------:R-:W-:Y:S05]  /*2080*/  BRA.U !UP0, `(.L_x_65) ;  /* 0xfffffffd08107547 */ /* 0x000fea000b83ffff */
.L_x_58:
[----:B--2-4-:R-:W-:Y:S06]  /*2090*/  BAR.SYNC.DEFER_BLOCKING 0x0 ;  /* 0x0000000000007b1d */ /* 0x014fec0000010000 */
[----:B------:R-:W-:Y:S04]  /*20a0*/  BSSY.RECONVERGENT B4, `(.L_x_66) ;  /* 0x0000004000047945 */ /* 0x000fe80003800200 */
[----:B------:R-:W-:Y:S05]  /*20b0*/  @P3 BRA `(.L_x_67) ;  /* 0x0000000000083947 */ /* 0x000fea0003800000 */
[----:B------:R-:W1:Y:S02]  /*20c0*/  SYNCS.CCTL.IV [UR8+0x7800] ;  /* 0x00780000ff0079b1 */ /* 0x000e640008000008 */
[----:B-1----:R-:W1:Y:S02]  /*20d0*/  SYNCS.CCTL.IV [UR8+0x7820] ;  /* 0x00782000ff0079b1 */ /* 0x002e640008000008 */
.L_x_67:
[----:B------:R-:W-:Y:S05]  /*20e0*/  BSYNC.RECONVERGENT B4 ;  /* 0x0000000000047941 */ /* 0x000fea0003800200 */
.L_x_66:
[----:B-1----:R-:W-:Y:S06]  /*20f0*/  BAR.SYNC.DEFER_BLOCKING 0x0 ;  /* 0x0000000000007b1d */ /* 0x002fec0000010000 */
[----:B------:R-:W-:Y:S04]  /*2100*/  BSSY.RECONVERGENT B4, `(.L_x_68) ;  /* 0x0000004000047945 */ /* 0x000fe80003800200 */
[----:B------:R-:W-:Y:S05]  /*2110*/  @P3 BRA `(.L_x_69) ;  /* 0x0000000000083947 */ /* 0x000fea0003800000 */
[----:B------:R-:W1:Y:S02]  /*2120*/  SYNCS.CCTL.IV [UR8+0x7808] ;  /* 0x00780800ff0079b1 */ /* 0x000e640008000008 */
[----:B-1----:R-:W1:Y:S02]  /*2130*/  SYNCS.CCTL.IV [UR8+0x7828] ;  /* 0x00782800ff0079b1 */ /* 0x002e640008000008 */
.L_x_69:
[----:B------:R-:W-:Y:S05]  /*2140*/  BSYNC.RECONVERGENT B4 ;  /* 0x0000000000047941 */ /* 0x000fea0003800200 */
.L_x_68:
[----:B-1----:R-:W-:Y:S06]  /*2150*/  BAR.SYNC.DEFER_BLOCKING 0x0 ;  /* 0x0000000000007b1d */ /* 0x002fec0000010000 */
[----:B------:R-:W-:Y:S04]  /*2160*/  BSSY.RECONVERGENT B4, `(.L_x_70) ;  /* 0x0000004000047945 */ /* 0x000fe80003800200 */
[----:B------:R-:W-:Y:S05]  /*2170*/  @P3 BRA `(.L_x_71) ;  /* 0x0000000000083947 */ /* 0x000fea0003800000 */
[----:B------:R-:W1:Y:S02]  /*2180*/  SYNCS.CCTL.IV [UR8+0x7810] ;  /* 0x00781000ff0079b1 */ /* 0x000e640008000008 */
[----:B-1----:R-:W1:Y:S02]  /*2190*/  SYNCS.CCTL.IV [UR8+0x7830] ;  /* 0x00783000ff0079b1 */ /* 0x002e640008000008 */
.L_x_71:
[----:B------:R-:W-:Y:S05]  /*21a0*/  BSYNC.RECONVERGENT B4 ;  /* 0x0000000000047941 */ /* 0x000fea0003800200 */
.L_x_70:
[----:B------:R-:W-:Y:S01]  /*21b0*/  USHF.L.U32 UR4, UR22, 0x15, URZ ;  /* 0x0000001516047899 */ /* 0x000fe200080006ff */
[C---:B------:R-:W-:Y:S01]  /*21c0*/  IMAD.SHL.U32 R2, R0.reuse, 0x40, RZ ;  /* 0x0000004000027824 */ /* 0x040fe200078e00ff */
[----:B------:R-:W-:Y:S01]  /*21d0*/  ELECT P0, URZ, PT ;  /* 0x0000000000ff782f */ /* 0x000fe20003800000 */
[C---:B------:R-:W-:Y:S01]  /*21e0*/  IMAD.SHL.U32 R133, R0.reuse, 0x80, RZ ;  /* 0x0000008000857824 */ /* 0x040fe200078e00ff */
[----:B------:R-:W-:Y:S01]  /*21f0*/  ULOP3.LUT UR4, UR4, 0x600000, URZ, 0xc0, !UPT ;  /* 0x0060000004047892 */ /* 0x000fe2000f8ec0ff */
[----:B------:R-:W-:Y:S01]  /*2200*/  IMAD.SHL.U32 R3, R0, 0x10, RZ ;  /* 0x0000001000037824 */ /* 0x000fe200078e00ff */
[----:B------:R-:W-:Y:S01]  /*2210*/  LOP3.LUT R2, R2, 0x1800, RZ, 0xc0, !PT ;  /* 0x0000180002027812 */ /* 0x000fe200078ec0ff */
[----:B------:R-:W-:Y:S01]  /*2220*/  IMAD.SHL.U32 R0, R0, 0x200, RZ ;  /* 0x0000020000007824 */ /* 0x000fe200078e00ff */
[----:B------:R-:W-:Y:S01]  /*2230*/  UIADD3 UR4, UPT, UPT, UR23, UR4, URZ ;  /* 0x0000000417047290 */ /* 0x000fe2000fffe0ff */
[----:B------:R-:W-:Y:S01]  /*2240*/  LOP3.LUT R133, R133, 0x780, RZ, 0xc0, !PT ;  /* 0x0000078085857812 */ /* 0x000fe200078ec0ff */
[----:B------:R-:W-:Y:S01]  /*2250*/  ULOP3.LUT UR22, UR22, 0x1, URZ, 0xc0, !UPT ;  /* 0x0000000116167892 */ /* 0x000fe2000f8ec0ff */
[----:B------:R-:W-:Y:S01]  /*2260*/  LOP3.LUT R2, R2, 0x70, R3, 0xf8, !PT ;  /* 0x0000007002027812 */ /* 0x000fe200078ef803 */
[----:B------:R-:W-:Y:S01]  /*2270*/  UMOV UR6, UR19 ;  /* 0x0000001300067c82 */ /* 0x000fe20008000000 */
[----:B------:R-:W-:Y:S01]  /*2280*/  LOP3.LUT R133, R133, 0x2000, R0, 0xf8, !PT ;  /* 0x0000200085857812 */ /* 0x000fe200078ef800 */
[----:B------:R-:W-:Y:S01]  /*2290*/  ULEA UR5, UR22, UR15, 0x7 ;  /* 0x0000000f16057291 */ /* 0x000fe2000f8e38ff */
[----:B------:R-:W-:-:S02]  /*22a0*/  ISETP.LT.U32.AND P0, PT, R132, 0x40, P0 ;  /* 0x000000408400780c */ /* 0x000fc40000701070 */
[----:B---3--:R-:W-:Y:S01]  /*22b0*/  LDTM.16dp32bit_t0_t15.x128 R4, tmem[UR4] ;  /* 0x00000004000479ee */ /* 0x008fe20008b80000 */
[----:B------:R-:W2:Y:S01]  /*22c0*/  LDTM.16dp32bit_t16_t31.x128 R4, tmem[UR4+0x80] ;  /* 0x00008004000479ee */ /* 0x000ea20008ba0000 */
[----:B------:R-:W-:Y:S01]  /*22d0*/  LOP3.LUT R0, R133, R2, RZ, 0xfc, !PT ;  /* 0x0000000285007212 */ /* 0x000fe200078efcff */
[----:B------:R-:W-:Y:S01]  /*22e0*/  NOP ;  /* 0x0000000000007918 */ /* 0x000fe20000000000 */
[----:B------:R-:W-:Y:S02]  /*22f0*/  ULEA UR4, UR22, UR8, 0xd ;  /* 0x0000000816047291 */ /* 0x000fe4000f8e68ff */
[C---:B------:R-:W-:Y:S02]  /*2300*/  LOP3.LUT R2, R0.reuse, 0x10, RZ, 0x3c, !PT ;  /* 0x0000001000027812 */ /* 0x040fe400078e3cff */
[----:B------:R-:W-:-:S03]  /*2310*/  LOP3.LUT R3, R0, 0x20, RZ, 0x3c, !PT ;  /* 0x0000002000037812 */ /* 0x000fc600078e3cff */
[----:B--2---:R-:W-:Y:S01]  /*2320*/  VOTEU.ANY UP1, P0 ;  /* 0x0000000000ff7886 */ /* 0x004fe20000020100 */
[----:B------:R-:W-:Y:S01]  /*2330*/  VOTEU.ANY UP0, P0 ;  /* 0x0000000000ff7886 */ /* 0x000fe20000000100 */
[----:B------:R-:W-:Y:S02]  /*2340*/  F2FP.SATFINITE.E4M3.F32.PACK_AB_MERGE_C R6, R7, R6, RZ ;  /* 0x000000060706723e */ /* 0x000fe400048070ff */
[----:B------:R-:W-:Y:S02]  /*2350*/  F2FP.SATFINITE.E4M3.F32.PACK_AB_MERGE_C R10, R11, R10, RZ ;  /* 0x0000000a0b0a723e */ /* 0x000fe400048070ff */
[----:B------:R-:W-:Y:S02]  /*2360*/  F2FP.SATFINITE.E4M3.F32.PACK_AB_MERGE_C R14, R15, R14, RZ ;  /* 0x0000000e0f0e723e */ /* 0x000fe400048070ff */
[----:B------:R-:W-:Y:S02]  /*2370*/  F2FP.SATFINITE.E4M3.F32.PACK_AB_MERGE_C R7, R19, R18, RZ ;  /* 0x000000121307723e */ /* 0x000fe400048070ff */
[----:B------:R-:W-:-:S02]  /*2380*/  F2FP.SATFINITE.E4M3.F32.PACK_AB_MERGE_C R22, R23, R22, RZ ;  /* 0x000000161716723e */ /* 0x000fc400048070ff */
[----:B------:R-:W-:Y:S02]  /*2390*/  F2FP.SATFINITE.E4M3.F32.PACK_AB_MERGE_C R26, R27, R26, RZ ;  /* 0x0000001a1b1a723e */ /* 0x000fe400048070ff */
        /* <DEDUP_REMOVED lines=11> */
[----:B------:R-:W-:Y:S02]  /*2450*/  F2FP.SATFINITE.E4M3.F32.PACK_AB_MERGE_C R4, R5, R4, R6 ;  /* 0x000000040504723e */ /* 0x000fe40004807006 */
[----:B------:R-:W-:Y:S02]  /*2460*/  F2FP.SATFINITE.E4M3.F32.PACK_AB_MERGE_C R74, R75, R74, RZ ;  /* 0x0000004a4b4a723e */ /* 0x000fe400048070ff */
[----:B------:R-:W-:Y:S02]  /*2470*/  F2FP.SATFINITE.E4M3.F32.PACK_AB_MERGE_C R78, R79, R78, RZ ;  /* 0x0000004e4f4e723e */ /* 0x000fe400048070ff */
[----:B------:R-:W-:Y:S02]  /*2480*/  F2FP.SATFINITE.E4M3.F32.PACK_AB_MERGE_C R71, R83, R82, RZ ;  /* 0x000000525347723e */ /* 0x000fe400048070ff */
[----:B------:R-:W-:Y:S02]  /*2490*/  F2FP.SATFINITE.E4M3.F32.PACK_AB_MERGE_C R86, R87, R86, RZ ;  /* 0x000000565756723e */ /* 0x000fe400048070ff */
[----:B------:R-:W-:-:S02]  /*24a0*/  F2FP.SATFINITE.E4M3.F32.PACK_AB_MERGE_C R5, R9, R8, R10 ;  /* 0x000000080905723e */ /* 0x000fc4000480700a */
[----:B------:R-:W-:Y:S02]  /*24b0*/  F2FP.SATFINITE.E4M3.F32.PACK_AB_MERGE_C R6, R13, R12, R14 ;  /* 0x0000000c0d06723e */ /* 0x000fe4000480700e */
[----:B------:R-:W-:Y:S02]  /*24c0*/  F2FP.SATFINITE.E4M3.F32.PACK_AB_MERGE_C R7, R17, R16, R7 ;  /* 0x000000101107723e */ /* 0x000fe40004807007 */
[----:B------:R-:W-:Y:S02]  /*24d0*/  F2FP.SATFINITE.E4M3.F32.PACK_AB_MERGE_C R20, R21, R20, R22 ;  /* 0x000000141514723e */ /* 0x000fe40004807016 */
[----:B------:R-:W-:Y:S01]  /*24e0*/  F2FP.SATFINITE.E4M3.F32.PACK_AB_MERGE_C R90, R91, R90, RZ ;  /* 0x0000005a5b5a723e */ /* 0x000fe200048070ff */
[----:B-1----:R1:W-:Y:S01]  /*24f0*/  STS.128 [R0+UR8], R4 ;  /* 0x0000000400007988 */ /* 0x0023e20008000c08 */
[----:B------:R-:W-:Y:S02]  /*2500*/  F2FP.SATFINITE.E4M3.F32.PACK_AB_MERGE_C R94, R95, R94, RZ ;  /* 0x0000005e5f5e723e */ /* 0x000fe400048070ff */
[----:B------:R-:W-:-:S02]  /*2510*/  F2FP.SATFINITE.E4M3.F32.PACK_AB_MERGE_C R98, R99, R98, RZ ;  /* 0x000000626362723e */ /* 0x000fc400048070ff */
[----:B------:R-:W-:Y:S02]  /*2520*/  F2FP.SATFINITE.E4M3.F32.PACK_AB_MERGE_C R102, R103, R102, RZ ;  /* 0x000000666766723e */ /* 0x000fe400048070ff */
[----:B------:R-:W-:Y:S02]  /*2530*/  F2FP.SATFINITE.E4M3.F32.PACK_AB_MERGE_C R21, R25, R24, R26 ;  /* 0x000000181915723e */ /* 0x000fe4000480701a */
[----:B------:R-:W-:Y:S02]  /*2540*/  F2FP.SATFINITE.E4M3.F32.PACK_AB_MERGE_C R22, R29, R28, R30 ;  /* 0x0000001c1d16723e */ /* 0x000fe4000480701e */
[----:B------:R-:W-:Y:S02]  /*2550*/  F2FP.SATFINITE.E4M3.F32.PACK_AB_MERGE_C R23, R33, R32, R23 ;  /* 0x000000202117723e */ /* 0x000fe40004807017 */
[----:B------:R-:W-:Y:S02]  /*2560*/  F2FP.SATFINITE.E4M3.F32.PACK_AB_MERGE_C R36, R37, R36, R38 ;  /* 0x000000242524723e */ /* 0x000fe40004807026 */
[----:B------:R-:W-:Y:S01]  /*2570*/  F2FP.SATFINITE.E4M3.F32.PACK_AB_MERGE_C R106, R107, R106, RZ ;  /* 0x0000006a6b6a723e */ /* 0x000fe200048070ff */
[----:B------:R1:W-:Y:S01]  /*2580*/  STS.128 [R2+UR8], R20 ;  /* 0x0000001402007988 */ /* 0x0003e20008000c08 */
[----:B------:R-:W-:-:S02]  /*2590*/  F2FP.SATFINITE.E4M3.F32.PACK_AB_MERGE_C R110, R111, R110, RZ ;  /* 0x0000006e6f6e723e */ /* 0x000fc400048070ff */
[----:B------:R-:W-:Y:S02]  /*25a0*/  F2FP.SATFINITE.E4M3.F32.PACK_AB_MERGE_C R114, R115, R114, RZ ;  /* 0x000000727372723e */ /* 0x000fe400048070ff */
[----:B------:R-:W-:Y:S02]  /*25b0*/  F2FP.SATFINITE.E4M3.F32.PACK_AB_MERGE_C R118, R119, R118, RZ ;  /* 0x000000767776723e */ /* 0x000fe400048070ff */
[----:B------:R-:W-:Y:S02]  /*25c0*/  F2FP.SATFINITE.E4M3.F32.PACK_AB_MERGE_C R37, R41, R40, R42 ;  /* 0x000000282925723e */ /* 0x000fe4000480702a */
[----:B------:R-:W-:Y:S02]  /*25d0*/  F2FP.SATFINITE.E4M3.F32.PACK_AB_MERGE_C R38, R45, R44, R46 ;  /* 0x0000002c2d26723e */ /* 0x000fe4000480702e */
[----:B------:R-:W-:Y:S02]  /*25e0*/  F2FP.SATFINITE.E4M3.F32.PACK_AB_MERGE_C R39, R49, R48, R39 ;  /* 0x000000303127723e */ /* 0x000fe40004807027 */
[----:B------:R-:W-:-:S02]  /*25f0*/  F2FP.SATFINITE.E4M3.F32.PACK_AB_MERGE_C R52, R53, R52, R54 ;  /* 0x000000343534723e */ /* 0x000fc40004807036 */
[----:B------:R-:W-:Y:S01]  /*2600*/  F2FP.SATFINITE.E4M3.F32.PACK_AB_MERGE_C R122, R123, R122, RZ ;  /* 0x0000007a7b7a723e */ /* 0x000fe200048070ff */
[----:B------:R1:W-:Y:S01]  /*2610*/  STS.128 [R3+UR8], R36 ;  /* 0x0000002403007988 */ /* 0x0003e20008000c08 */
[----:B------:R-:W-:Y:S02]  /*2620*/  F2FP.SATFINITE.E4M3.F32.PACK_AB_MERGE_C R126, R127, R126, RZ ;  /* 0x0000007e7f7e723e */ /* 0x000fe400048070ff */
[----:B------:R-:W-:Y:S02]  /*2630*/  F2FP.SATFINITE.E4M3.F32.PACK_AB_MERGE_C R130, R131, R130, RZ ;  /* 0x000000828382723e */ /* 0x000fe400048070ff */
[----:B------:R-:W-:Y:S02]  /*2640*/  F2FP.SATFINITE.E4M3.F32.PACK_AB_MERGE_C R53, R57, R56, R58 ;  /* 0x000000383935723e */ /* 0x000fe4000480703a */
[----:B------:R-:W-:Y:S02]  /*2650*/  F2FP.SATFINITE.E4M3.F32.PACK_AB_MERGE_C R54, R61, R60, R62 ;  /* 0x0000003c3d36723e */ /* 0x000fe4000480703e */
[----:B------:R-:W-:-:S02]  /*2660*/  F2FP.SATFINITE.E4M3.F32.PACK_AB_MERGE_C R55, R65, R64, R55 ;  /* 0x000000404137723e */ /* 0x000fc40004807037 */
[----:B------:R-:W-:Y:S02]  /*2670*/  F2FP.SATFINITE.E4M3.F32.PACK_AB_MERGE_C R68, R69, R68, R70 ;  /* 0x000000444544723e */ /* 0x000fe40004807046 */
[----:B------:R-:W-:Y:S02]  /*2680*/  LOP3.LUT R8, R0, 0x30, RZ, 0x3c, !PT ;  /* 0x0000003000087812 */ /* 0x000fe400078e3cff */
[----:B------:R-:W-:Y:S02]  /*2690*/  F2FP.SATFINITE.E4M3.F32.PACK_AB_MERGE_C R69, R73, R72, R74 ;  /* 0x000000484945723e */ /* 0x000fe4000480704a */
[----:B------:R-:W-:Y:S01]  /*26a0*/  F2FP.SATFINITE.E4M3.F32.PACK_AB_MERGE_C R70, R77, R76, R78 ;  /* 0x0000004c4d46723e */ /* 0x000fe2000480704e */
[----:B------:R1:W-:Y:S01]  /*26b0*/  STS.128 [R8+UR8], R52 ;  /* 0x0000003408007988 */ /* 0x0003e20008000c08 */
[----:B------:R-:W-:Y:S02]  /*26c0*/  F2FP.SATFINITE.E4M3.F32.PACK_AB_MERGE_C R71, R81, R80, R71 ;  /* 0x000000505147723e */ /* 0x000fe40004807047 */
[----:B------:R-:W-:-:S02]  /*26d0*/  F2FP.SATFINITE.E4M3.F32.PACK_AB_MERGE_C R84, R85, R84, R86 ;  /* 0x000000545554723e */ /* 0x000fc40004807056 */
[C---:B------:R-:W-:Y:S02]  /*26e0*/  LOP3.LUT R9, R0.reuse, 0x40, RZ, 0x3c, !PT ;  /* 0x0000004000097812 */ /* 0x040fe400078e3cff */
[----:B------:R-:W-:Y:S02]  /*26f0*/  F2FP.SATFINITE.E4M3.F32.PACK_AB_MERGE_C R85, R89, R88, R90 ;  /* 0x000000585955723e */ /* 0x000fe4000480705a */
[----:B------:R-:W-:Y:S01]  /*2700*/  F2FP.SATFINITE.E4M3.F32.PACK_AB_MERGE_C R86, R93, R92, R94 ;  /* 0x0000005c5d56723e */ /* 0x000fe2000480705e */
[----:B------:R1:W-:Y:S01]  /*2710*/  STS.128 [R9+UR8], R68 ;  /* 0x0000004409007988 */ /* 0x0003e20008000c08 */
[----:B------:R-:W-:Y:S02]  /*2720*/  F2FP.SATFINITE.E4M3.F32.PACK_AB_MERGE_C R87, R97, R96, R98 ;  /* 0x000000606157723e */ /* 0x000fe40004807062 */
[----:B------:R-:W-:Y:S02]  /*2730*/  F2FP.SATFINITE.E4M3.F32.PACK_AB_MERGE_C R100, R101, R100, R102 ;  /* 0x000000646564723e */ /* 0x000fe40004807066 */
[----:B------:R-:W-:-:S02]  /*2740*/  LOP3.LUT R10, R0, 0x50, RZ, 0x3c, !PT ;  /* 0x00000050000a7812 */ /* 0x000fc400078e3cff */
[----:B------:R-:W-:Y:S02]  /*2750*/  F2FP.SATFINITE.E4M3.F32.PACK_AB_MERGE_C R101, R105, R104, R106 ;  /* 0x000000686965723e */ /* 0x000fe4000480706a */
[----:B------:R-:W-:Y:S01]  /*2760*/  F2FP.SATFINITE.E4M3.F32.PACK_AB_MERGE_C R102, R109, R108, R110 ;  /* 0x0000006c6d66723e */ /* 0x000fe2000480706e */
[----:B------:R1:W-:Y:S01]  /*2770*/  STS.128 [R10+UR8], R84 ;  /* 0x000000540a007988 */ /* 0x0003e20008000c08 */
[----:B------:R-:W-:Y:S02]  /*2780*/  F2FP.SATFINITE.E4M3.F32.PACK_AB_MERGE_C R103, R113, R112, R114 ;  /* 0x000000707167723e */ /* 0x000fe40004807072 */
[----:B------:R-:W-:Y:S02]  /*2790*/  F2FP.SATFINITE.E4M3.F32.PACK_AB_MERGE_C R116, R117, R116, R118 ;  /* 0x000000747574723e */ /* 0x000fe40004807076 */
[----:B------:R-:W-:Y:S02]  /*27a0*/  LOP3.LUT R11, R0, 0x60, RZ, 0x3c, !PT ;  /* 0x00000060000b7812 */ /* 0x000fe400078e3cff */
[----:B------:R-:W-:-:S02]  /*27b0*/  F2FP.SATFINITE.E4M3.F32.PACK_AB_MERGE_C R117, R121, R120, R122 ;  /* 0x000000787975723e */ /* 0x000fc4000480707a */
[----:B------:R-:W-:Y:S01]  /*27c0*/  F2FP.SATFINITE.E4M3.F32.PACK_AB_MERGE_C R118, R125, R124, R126 ;  /* 0x0000007c7d76723e */ /* 0x000fe2000480707e */
[----:B------:R1:W-:Y:S01]  /*27d0*/  STS.128 [R11+UR8], R100 ;  /* 0x000000640b007988 */ /* 0x0003e20008000c08 */
[----:B------:R-:W-:Y:S02]  /*27e0*/  F2FP.SATFINITE.E4M3.F32.PACK_AB_MERGE_C R119, R129, R128, R130 ;  /* 0x000000808177723e */ /* 0x000fe40004807082 */
[----:B------:R-:W-:-:S05]  /*27f0*/  LOP3.LUT R12, R0, 0x70, RZ, 0x3c, !PT ;  /* 0x00000070000c7812 */ /* 0x000fca00078e3cff */
[----:B------:R1:W-:Y:S01]  /*2800*/  STS.128 [R12+UR8], R116 ;  /* 0x000000740c007988 */ /* 0x0003e20008000c08 */
[----:B------:R2:W-:Y:S06]  /*2810*/  MEMBAR.ALL.CTA ;  /* 0x0000000000007992 */ /* 0x0005ec0000008000 */
[----:B--2---:R-:W2:Y:S02]  /*2820*/  FENCE.VIEW.ASYNC.S ;  /* 0x00000000000073c6 */ /* 0x004ea40000000000 */
[----:B--2---:R-:W-:Y:S06]  /*2830*/  BAR.SYNC.DEFER_BLOCKING 0x0 ;  /* 0x0000000000007b1d */ /* 0x004fec0000010000 */
[----:B------:R1:W-:Y:S01]  /*2840*/  @UP1 UTMASTG.2D [UR4], [UR20] ;  /* 0x00000004140013b5 */ /* 0x0003e20008008000 */
[----:B------:R0:W-:Y:S01]  /*2850*/  UTMACMDFLUSH ;  /* 0x00000000000079b7 */ /* 0x0001e20000000000 */
[----:B------:R-:W-:-:S04]  /*2860*/  DEPBAR.LE SB0, 0x0 ;  /* 0x000080000000791a */ /* 0x000fc80000000000 */
[----:B------:R-:W-:Y:S08]  /*2870*/  BAR.SYNC.DEFER_BLOCKING 0x0 ;  /* 0x0000000000007b1d */ /* 0x000ff00000010000 */
[----:B------:R-:W-:Y:S06]  /*2880*/  BAR.SYNC.DEFER_BLOCKING 0x0 ;  /* 0x0000000000007b1d */ /* 0x000fec0000010000 */
[----:B-1----:R-:W-:Y:S05]  /*2890*/  @P2 BRA `(.L_x_72) ;  /* 0x0000000000a02947 */ /* 0x002fea0003800000 */
[----:B------:R-:W1:Y:S01]  /*28a0*/  S2UR UR5, SR_CgaCtaId ;  /* 0x00000000000579c3 */ /* 0x000e620000008800 */
[----:B------:R-:W-:Y:S01]  /*28b0*/  NOP ;  /* 0x0000000000007918 */ /* 0x000fe20000000000 */
[----:B------:R-:W-:Y:S01]  /*28c0*/  UMOV UR4, 0x50 ;  /* 0x0000005000047882 */ /* 0x000fe20000000000 */
[----:B------:R-:W-:Y:S02]  /*28d0*/  IMAD.U32 R0, RZ, RZ, UR23 ;  /* 0x00000017ff007e24 */ /* 0x000fe4000f8e00ff */
[----:B------:R-:W-:Y:S02]  /*28e0*/  IMAD.MOV.U32 R3, RZ, RZ, 0xff ;  /* 0x000000ffff037424 */ /* 0x000fe400078e00ff */
[----:B------:R-:W-:Y:S01]  /*28f0*/  IMAD.MOV.U32 R7, RZ, RZ, 0x1 ;  /* 0x00000001ff077424 */ /* 0x000fe200078e00ff */
[----:B------:R-:W-:-:S04]  /*2900*/  LOP3.LUT R0, R0, 0xffff, RZ, 0xc0, !PT ;  /* 0x0000ffff00007812 */ /* 0x000fc800078ec0ff */
[----:B------:R-:W-:-:S05]  /*2910*/  SHF.R.U32.HI R0, RZ, 0x5, R0 ;  /* 0x00000005ff007819 */ /* 0x000fca0000011600 */
[----:B------:R-:W-:Y:S01]  /*2920*/  VIADD R2, R0, 0x10 ;  /* 0x0000001000027836 */ /* 0x000fe20000000000 */
[----:B------:R-:W-:Y:S01]  /*2930*/  SHF.L.U32 R0, R3, R0, RZ ;  /* 0x0000000003007219 */ /* 0x000fe200000006ff */
[----:B-1----:R-:W-:-:S03]  /*2940*/  ULEA UR6, UR5, UR4, 0x18 ;  /* 0x0000000405067291 */ /* 0x002fc6000f8ec0ff */
[----:B------:R-:W-:-:S04]  /*2950*/  SHF.L.U32 R3, R7, R2, RZ ;  /* 0x0000000207037219 */ /* 0x000fc800000006ff */
[----:B------:R-:W-:Y:S02]  /*2960*/  LOP3.LUT R0, R3, R0, RZ, 0xfc, !PT ;  /* 0x0000000003007212 */ /* 0x000fe400078efcff */
[----:B------:R-:W1:Y:S02]  /*2970*/  LDS R5, [UR6] ;  /* 0x00000006ff057984 */ /* 0x000e640008000800 */
[C---:B------:R-:W-:Y:S02]  /*2980*/  LOP3.LUT R2, R0.reuse, 0xffff, RZ, 0xc0, !PT ;  /* 0x0000ffff00027812 */ /* 0x040fe400078ec0ff */
[----:B-1----:R-:W-:-:S04]  /*2990*/  LOP3.LUT R3, R0, 0xffff, R5, 0x80, !PT ;  /* 0x0000ffff00037812 */ /* 0x002fc800078e8005 */
[----:B------:R-:W-:-:S13]  /*29a0*/  ISETP.NE.AND P0, PT, R3, R2, PT ;  /* 0x000000020300720c */ /* 0x000fda0003f05270 */
[----:B------:R-:W-:Y:S05]  /*29b0*/  @P0 BRA `(.L_x_73) ;  /* 0x0000000000500947 */ /* 0x000fea0003800000 */
[----:B------:R-:W-:Y:S02]  /*29c0*/  SHF.R.U32.HI R5, RZ, 0x10, R5 ;  /* 0x00000010ff057819 */ /* 0x000fe40000011605 */
[----:B------:R-:W-:-:S04]  /*29d0*/  SHF.R.U32.HI R2, RZ, 0x10, R0 ;  /* 0x00000010ff027819 */ /* 0x000fc80000011600 */
[----:B------:R-:W-:-:S04]  /*29e0*/  LOP3.LUT R5, R5, R2, RZ, 0xc0, !PT ;  /* 0x0000000205057212 */ /* 0x000fc800078ec0ff */
[----:B------:R-:W-:-:S13]  /*29f0*/  ISETP.NE.AND P0, PT, R5, R2, PT ;  /* 0x000000020500720c */ /* 0x000fda0003f05270 */
[----:B------:R-:W-:Y:S05]  /*2a00*/  @P0 BRA `(.L_x_74) ;  /* 0x0000000000300947 */ /* 0x000fea0003800000 */
[----:B------:R-:W-:Y:S01]  /*2a10*/  R2UR UR4, R0 ;  /* 0x00000000000472ca */ /* 0x000fe200000e0000 */
[----:B------:R-:W-:Y:S01]  /*2a20*/  VOTEU.ANY UR5, UPT, PT ;  /* 0x0000000000057886 */ /* 0x000fe200038e0100 */
[----:B------:R-:W1:Y:S01]  /*2a30*/  S2R R0, SR_LANEID ;  /* 0x0000000000007919 */ /* 0x000e620000000000 */
[----:B------:R-:W-:-:S10]  /*2a40*/  UFLO.U32 UR5, UR5 ;  /* 0x00000005000572bd */ /* 0x000fd400080e0000 */
[----:B------:R-:W-:-:S06]  /*2a50*/  ULOP3.LUT UR4, URZ, UR4, URZ, 0x33, !UPT ;  /* 0x00000004ff047292 */ /* 0x000fcc000f8e33ff */
[----:B------:R-:W-:-:S04]  /*2a60*/  IMAD.U32 R2, RZ, RZ, UR4 ;  /* 0x00000004ff027e24 */ /* 0x000fc8000f8e00ff */
[----:B------:R-:W2:Y:S02]  /*2a70*/  REDUX UR7, R2 ;  /* 0x00000000020773c4 */ /* 0x000ea40000000000 */
[----:B------:R3:W-:Y:S01]  /*2a80*/  UTCATOMSWS.AND URZ, UR4 ;  /* 0x0000000400ff79e3 */ /* 0x0007e20008000000 */
[----:B-1----:R-:W-:Y:S01]  /*2a90*/  ISETP.EQ.U32.AND P0, PT, R0, UR5, PT ;  /* 0x0000000500007c0c */ /* 0x002fe2000bf02070 */
[----:B--2---:R-:W-:-:S12]  /*2aa0*/  IMAD.U32 R0, RZ, RZ, UR7 ;  /* 0x00000007ff007e24 */ /* 0x004fd8000f8e00ff */
[----:B------:R3:W-:Y:S01]  /*2ab0*/  @P0 ATOMS.AND RZ, [UR6], R0 ;  /* 0x00000000ffff098c */ /* 0x0007e2000a800006 */
[----:B------:R-:W-:Y:S05]  /*2ac0*/  BRA `(.L_x_72) ;  /* 0x0000000000147947 */ /* 0x000fea0003800000 */
.L_x_74:
[----:B------:R-:W-:-:S07]  /*2ad0*/  MOV R2, 0x2af0 ;  /* 0x00002af000027802 */ /* 0x000fce0000000f00 */
[----:B------:R-:W-:Y:S05]  /*2ae0*/  CALL.REL.NOINC `($__internal_0_$__cuda_sm10x_tcgen05_guardrail_trap_col_being_dealloced_not_returned_by_alloc) ;  /* 0x0000000000447944 */ /* 0x000fea0003c00000 */
[----:B------:R-:W-:Y:S05]  /*2af0*/  BRA `(.L_x_72) ;  /* 0x0000000000087947 */ /* 0x000fea0003800000 */
.L_x_73:
[----:B------:R-:W-:-:S07]  /*2b00*/  MOV R2, 0x2b20 ;  /* 0x00002b2000027802 */ /* 0x000fce0000000f00 */
[----:B------:R-:W-:Y:S05]  /*2b10*/  CALL.REL.NOINC `($__internal_2_$__cuda_sm10x_tcgen05_guardrail_trap_unallocated_columns_being_dealloced) ;  /* 0x0000000000507944 */ /* 0x000fea0003c00000 */
.L_x_72:
[----:B------:R-:W-:Y:S01]  /*2b20*/  NOP ;  /* 0x0000000000007918 */ /* 0x000fe20000000000 */
[----:B---3--:R-:W-:Y:S05]  /*2b30*/  EXIT ;  /* 0x000000000000794d */ /* 0x008fea0003800000 */
.L_x_59:
[----:B------:R-:W1:Y:S02]  /*2b40*/  SYNCS.PHASECHK.TRANS64.TRYWAIT P0, [UR8+0x7800], RZ ;  /* 0x007800ffff0075a7 */ /* 0x000e640008001108 */
[----:B-1----:R-:W-:Y:S05]  /*2b50*/  @!P0 BRA `(.L_x_59) ;  /* 0xfffffffc00f88947 */ /* 0x002fea000383ffff */
[----:B------:R-:W-:Y:S05]  /*2b60*/  BRA `(.L_x_75) ;  /* 0xffffffec00e87947 */ /* 0x000fea000383ffff */
.L_x_61:
[----:B------:R-:W1:Y:S02]  /*2b70*/  SYNCS.PHASECHK.TRANS64.TRYWAIT P1, [UR8+0x7820], RZ ;  /* 0x007820ffff0075a7 */ /* 0x000e640008021108 */
[----:B-1----:R-:W-:Y:S05]  /*2b80*/  @!P1 BRA `(.L_x_61) ;  /* 0xfffffffc00f89947 */ /* 0x002fea000383ffff */
[----:B------:R-:W-:Y:S05]  /*2b90*/  BRA `(.L_x_76) ;  /* 0xfffffff000387947 */ /* 0x000fea000383ffff */
.L_x_62:
[----:B------:R-:W2:Y:S02]  /*2ba0*/  SYNCS.PHASECHK.TRANS64.TRYWAIT P0, [UR9+0x7800], R2 ;  /* 0x00780002ff0075a7 */ /* 0x000ea40008001109 */
[----:B--2---:R-:W-:Y:S05]  /*2bb0*/  @!P0 BRA `(.L_x_62) ;  /* 0xfffffffc00f88947 */ /* 0x004fea000383ffff */
[----:B------:R-:W-:Y:S05]  /*2bc0*/  BRA `(.L_x_77) ;  /* 0xfffffff000b87947 */ /* 0x000fea000383ffff */
.L_x_64:
[----:B------:R-:W2:Y:S02]  /*2bd0*/  SYNCS.PHASECHK.TRANS64.TRYWAIT P0, [UR9+0x7820], R2 ;  /* 0x00782002ff0075a7 */ /* 0x000ea40008001109 */
[----:B--2---:R-:W-:Y:S05]  /*2be0*/  @!P0 BRA `(.L_x_64) ;  /* 0xfffffffc00f88947 */ /* 0x004fea000383ffff */
[----:B------:R-:W-:Y:S05]  /*2bf0*/  BRA `(.L_x_78) ;  /* 0xfffffff400047947 */ /* 0x000fea000383ffff */
        .weak           $__internal_0_$__cuda_sm10x_tcgen05_guardrail_trap_col_being_dealloced_not_returned_by_alloc
        .type           $__internal_0_$__cuda_sm10x_tcgen05_guardrail_trap_col_being_dealloced_not_returned_by_alloc,@function
        .size           $__internal_0_$__cuda_sm10x_tcgen05_guardrail_trap_col_being_dealloced_not_returned_by_alloc,($__internal_1_$__cuda_sm10x_tcgen05_guardrail_trap_phase_invalid_during_alloc - $__internal_0_$__cuda_sm10x_tcgen05_guardrail_trap_col_being_dealloced_not_returned_by_alloc)
$__internal_0_$__cuda_sm10x_tcgen05_guardrail_trap_col_being_dealloced_not_returned_by_alloc:
[----:B------:R-:W-:Y:S05]  /*2c00*/  BPT.TRAP 0x1 ;  /* 0x000000040000795c */ /* 0x000fea0000300000 */
[----:B------:R-:W-:-:S04]  /*2c10*/  IMAD.MOV.U32 R3, RZ, RZ, 0x0 ;  /* 0x00000000ff037424 */ /* 0x000fc800078e00ff */
[----:B------:R-:W-:Y:S05]  /*2c20*/  RET.REL.NODEC R2 `(gluon_tcgen05) ;  /* 0xffffffd002f47950 */ /* 0x000fea0003c3ffff */
        .weak           $__internal_1_$__cuda_sm10x_tcgen05_guardrail_trap_phase_invalid_during_alloc
        .type           $__internal_1_$__cuda_sm10x_tcgen05_guardrail_trap_phase_invalid_during_alloc,@function
        .size           $__internal_1_$__cuda_sm10x_tcgen05_guardrail_trap_phase_invalid_during_alloc,($__internal_2_$__cuda_sm10x_tcgen05_guardrail_trap_unallocated_columns_being_dealloced - $__internal_1_$__cuda_sm10x_tcgen05_guardrail_trap_phase_invalid_during_alloc)
$__internal_1_$__cuda_sm10x_tcgen05_guardrail_trap_phase_invalid_during_alloc:
[----:B------:R-:W-:Y:S05]  /*2c30*/  BPT.TRAP 0x1 ;  /* 0x000000040000795c */ /* 0x000fea0000300000 */
[----:B------:R-:W-:-:S04]  /*2c40*/  IMAD.MOV.U32 R3, RZ, RZ, 0x0 ;  /* 0x00000000ff037424 */ /* 0x000fc800078e00ff */
[----:B------:R-:W-:Y:S05]  /*2c50*/  RET.REL.NODEC R2 `(gluon_tcgen05) ;  /* 0xffffffd002e87950 */ /* 0x000fea0003c3ffff */
        .weak           $__internal_2_$__cuda_sm10x_tcgen05_guardrail_trap_unallocated_columns_being_dealloced
        .type           $__internal_2_$__cuda_sm10x_tcgen05_guardrail_trap_unallocated_columns_being_dealloced,@function
        .size           $__internal_2_$__cuda_sm10x_tcgen05_guardrail_trap_unallocated_columns_being_dealloced,(.L_x_82 - $__internal_2_$__cuda_sm10x_tcgen05_guardrail_trap_unallocated_columns_being_dealloced)
$__internal_2_$__cuda_sm10x_tcgen05_guardrail_trap_unallocated_columns_being_dealloced:
[----:B------:R-:W-:Y:S05]  /*2c60*/  BPT.TRAP 0x1 ;  /* 0x000000040000795c */ /* 0x000fea0000300000 */
[----:B------:R-:W-:-:S04]  /*2c70*/  IMAD.MOV.U32 R3, RZ, RZ, 0x0 ;  /* 0x00000000ff037424 */ /* 0x000fc800078e00ff */
[----:B------:R-:W-:Y:S05]  /*2c80*/  RET.REL.NODEC R2 `(gluon_tcgen05) ;  /* 0xffffffd002dc7950 */ /* 0x000fea0003c3ffff */
.L_x_79:
[----:B------:R-:W-:-:S00]  /*2c90*/  BRA `(.L_x_79) ;  /* 0xfffffffc00fc7947 */ /* 0x000fc0000383ffff */
[----:B------:R-:W-:-:S00]  /*2ca0*/  NOP ;  /* 0x0000000000007918 */ /* 0x000fc00000000000 */
        /* <DEDUP_REMOVED lines=13> */
.L_x_82:


//--------------------- .nv.shared.gluon_tcgen05  --------------------------
	.section	.nv.shared.gluon_tcgen05,"aw",@nobits
	.sectionflags	@""
	.align	16
	.zero		1024


//--------------------- .nv.shared.reserved.0     --------------------------
	.section	.nv.shared.reserved.0,"aw",@nobits
	.align	8
	.weak		__nv_reservedSMEM_offset_0_alias
	.size		__nv_reservedSMEM_offset_0_alias, 0, 64
	.other		__nv_reservedSMEM_offset_0_alias,@"STO_CUDA_RESERVED_SHARED STV_DEFAULT"
__nv_reservedSMEM_offset_0_alias:
	.zero		0
.nv.shared.reserved.0:
	.zero		64
	.weak		__nv_reservedSMEM_allocation_phase
	.type		__nv_reservedSMEM_allocation_phase,@object
	.size		__nv_reservedSMEM_allocation_phase,(.L_0 - __nv_reservedSMEM_allocation_phase)
__nv_reservedSMEM_allocation_phase:
	.zero		1
.L_0:
	.zero		7
	.weak		__nv_reservedSMEM_devtool_atexit_pc
	.type		__nv_reservedSMEM_devtool_atexit_pc,@object
	.size		__nv_reservedSMEM_devtool_atexit_pc,(__nv_reservedSMEM_allocation_mask - __nv_reservedSMEM_devtool_atexit_pc)
__nv_reservedSMEM_devtool_atexit_pc:
	.zero		8
	.weak		__nv_reservedSMEM_allocation_mask
	.type		__nv_reservedSMEM_allocation_mask,@object
	.size		__nv_reservedSMEM_allocation_mask,(.L_2 - __nv_reservedSMEM_allocation_mask)
__nv_reservedSMEM_allocation_mask:
	.zero		4
.L_2:


//--------------------- .nv.constant0.gluon_tcgen05 --------------------------
	.section	.nv.constant0.gluon_tcgen05,"a",@progbits
	.sectionflags	@""
	.align	4
.nv.constant0.gluon_tcgen05:
	.zero		976


//--------------------- SYMBOLS --------------------------

	.type		.nv.reservedSmem.offset0,@object
	.size		.nv.reservedSmem.offset0,0x4
	.type		.nv.reservedSmem.cap,@object
	.size		.nv.reservedSmem.cap,0x4
